//
// Generated by NVIDIA NVVM Compiler
//
// Compiler Build ID: CL-36424714
// Cuda compilation tools, release 13.0, V13.0.88
// Based on NVVM 20.0.0
//

.version 9.0
.target sm_100
.address_size 64

	// .globl	_Z12d_preprocessP6float4P6float3S2_fi
.shared .align 16 .b8 _ZZ6d_acceP6float4P6float3iE14sharedPosition[16384];

.visible .entry _Z12d_preprocessP6float4P6float3S2_fi(
	.param .u64 .ptr .align 1 _Z12d_preprocessP6float4P6float3S2_fi_param_0,
	.param .u64 .ptr .align 1 _Z12d_preprocessP6float4P6float3S2_fi_param_1,
	.param .u64 .ptr .align 1 _Z12d_preprocessP6float4P6float3S2_fi_param_2,
	.param .f32 _Z12d_preprocessP6float4P6float3S2_fi_param_3,
	.param .u32 _Z12d_preprocessP6float4P6float3S2_fi_param_4
)
{
	.reg .pred 	%p<21>;
	.reg .b32 	%r<36>;
	.reg .b32 	%f<504>;
	.reg .b64 	%rd<15>;
	.reg .b64 	%fd<10>;

	ld.param.u64 	%rd4, [_Z12d_preprocessP6float4P6float3S2_fi_param_0];
	ld.param.u64 	%rd2, [_Z12d_preprocessP6float4P6float3S2_fi_param_1];
	ld.param.u64 	%rd3, [_Z12d_preprocessP6float4P6float3S2_fi_param_2];
	ld.param.f32 	%f47, [_Z12d_preprocessP6float4P6float3S2_fi_param_3];
	ld.param.u32 	%r18, [_Z12d_preprocessP6float4P6float3S2_fi_param_4];
	cvta.to.global.u64 	%rd1, %rd4;
	mov.u32 	%r19, %ctaid.x;
	mov.u32 	%r1, %ntid.x;
	mov.u32 	%r2, %tid.x;
	mad.lo.s32 	%r3, %r19, %r1, %r2;
	mul.wide.s32 	%rd5, %r3, 16;
	add.s64 	%rd6, %rd1, %rd5;
	ld.global.v2.f32 	{%f1, %f2}, [%rd6];
	setp.lt.s32 	%p1, %r18, 1;
	mov.f32 	%f501, 0f00000000;
	mov.f32 	%f500, %f501;
	@%p1 bra 	$L__BB0_22;
	shl.b32 	%r21, %r2, 4;
	mov.u32 	%r22, _ZZ6d_acceP6float4P6float3iE14sharedPosition;
	add.s32 	%r4, %r22, %r21;
	and.b32  	%r5, %r1, 15;
	and.b32  	%r6, %r1, 2032;
	and.b32  	%r23, %r1, -16;
	neg.s32 	%r7, %r23;
	mov.f32 	%f500, 0f00000000;
	mov.b32 	%r31, 0;
	mov.u32 	%r32, %r31;
	mov.f32 	%f501, %f500;
$L__BB0_2:
	setp.lt.u32 	%p2, %r1, 16;
	mad.lo.s32 	%r25, %r31, %r1, %r2;
	mul.wide.s32 	%rd7, %r25, 16;
	add.s64 	%rd8, %rd1, %rd7;
	ld.global.v4.f32 	{%f51, %f52, %f53, %f54}, [%rd8];
	st.shared.v4.f32 	[%r4], {%f51, %f52, %f53, %f54};
	bar.sync 	0;
	mov.b32 	%r35, 0;
	@%p2 bra 	$L__BB0_5;
	mov.u32 	%r27, _ZZ6d_acceP6float4P6float3iE14sharedPosition;
	add.s32 	%r33, %r27, 128;
	mov.u32 	%r34, %r7;
$L__BB0_4:
	.pragma "nounroll";
	.pragma "used_bytes_mask 61695";
	ld.shared.v4.f32 	{%f55, %f56, %f57, %f58}, [%r33+-128];
	sub.f32 	%f59, %f55, %f1;
	sub.f32 	%f60, %f56, %f2;
	mul.f32 	%f61, %f60, %f60;
	fma.rn.f32 	%f62, %f59, %f59, %f61;
	add.f32 	%f63, %f62, 0f3089705F;
	mul.f32 	%f64, %f63, %f63;
	mul.f32 	%f65, %f63, %f64;
	rsqrt.approx.f32 	%f66, %f65;
	mul.f32 	%f67, %f58, %f66;
	fma.rn.f32 	%f68, %f59, %f67, %f500;
	fma.rn.f32 	%f69, %f60, %f67, %f501;
	.pragma "used_bytes_mask 61695";
	ld.shared.v4.f32 	{%f70, %f71, %f72, %f73}, [%r33+-112];
	sub.f32 	%f74, %f70, %f1;
	sub.f32 	%f75, %f71, %f2;
	mul.f32 	%f76, %f75, %f75;
	fma.rn.f32 	%f77, %f74, %f74, %f76;
	add.f32 	%f78, %f77, 0f3089705F;
	mul.f32 	%f79, %f78, %f78;
	mul.f32 	%f80, %f78, %f79;
	rsqrt.approx.f32 	%f81, %f80;
	mul.f32 	%f82, %f73, %f81;
	fma.rn.f32 	%f83, %f74, %f82, %f68;
	fma.rn.f32 	%f84, %f75, %f82, %f69;
	.pragma "used_bytes_mask 61695";
	ld.shared.v4.f32 	{%f85, %f86, %f87, %f88}, [%r33+-96];
	sub.f32 	%f89, %f85, %f1;
	sub.f32 	%f90, %f86, %f2;
	mul.f32 	%f91, %f90, %f90;
	fma.rn.f32 	%f92, %f89, %f89, %f91;
	add.f32 	%f93, %f92, 0f3089705F;
	mul.f32 	%f94, %f93, %f93;
	mul.f32 	%f95, %f93, %f94;
	rsqrt.approx.f32 	%f96, %f95;
	mul.f32 	%f97, %f88, %f96;
	fma.rn.f32 	%f98, %f89, %f97, %f83;
	fma.rn.f32 	%f99, %f90, %f97, %f84;
	.pragma "used_bytes_mask 61695";
	ld.shared.v4.f32 	{%f100, %f101, %f102, %f103}, [%r33+-80];
	sub.f32 	%f104, %f100, %f1;
	sub.f32 	%f105, %f101, %f2;
	mul.f32 	%f106, %f105, %f105;
	fma.rn.f32 	%f107, %f104, %f104, %f106;
	add.f32 	%f108, %f107, 0f3089705F;
	mul.f32 	%f109, %f108, %f108;
	mul.f32 	%f110, %f108, %f109;
	rsqrt.approx.f32 	%f111, %f110;
	mul.f32 	%f112, %f103, %f111;
	fma.rn.f32 	%f113, %f104, %f112, %f98;
	fma.rn.f32 	%f114, %f105, %f112, %f99;
	.pragma "used_bytes_mask 61695";
	ld.shared.v4.f32 	{%f115, %f116, %f117, %f118}, [%r33+-64];
	sub.f32 	%f119, %f115, %f1;
	sub.f32 	%f120, %f116, %f2;
	mul.f32 	%f121, %f120, %f120;
	fma.rn.f32 	%f122, %f119, %f119, %f121;
	add.f32 	%f123, %f122, 0f3089705F;
	mul.f32 	%f124, %f123, %f123;
	mul.f32 	%f125, %f123, %f124;
	rsqrt.approx.f32 	%f126, %f125;
	mul.f32 	%f127, %f118, %f126;
	fma.rn.f32 	%f128, %f119, %f127, %f113;
	fma.rn.f32 	%f129, %f120, %f127, %f114;
	.pragma "used_bytes_mask 61695";
	ld.shared.v4.f32 	{%f130, %f131, %f132, %f133}, [%r33+-48];
	sub.f32 	%f134, %f130, %f1;
	sub.f32 	%f135, %f131, %f2;
	mul.f32 	%f136, %f135, %f135;
	fma.rn.f32 	%f137, %f134, %f134, %f136;
	add.f32 	%f138, %f137, 0f3089705F;
	mul.f32 	%f139, %f138, %f138;
	mul.f32 	%f140, %f138, %f139;
	rsqrt.approx.f32 	%f141, %f140;
	mul.f32 	%f142, %f133, %f141;
	fma.rn.f32 	%f143, %f134, %f142, %f128;
	fma.rn.f32 	%f144, %f135, %f142, %f129;
	.pragma "used_bytes_mask 61695";
	ld.shared.v4.f32 	{%f145, %f146, %f147, %f148}, [%r33+-32];
	sub.f32 	%f149, %f145, %f1;
	sub.f32 	%f150, %f146, %f2;
	mul.f32 	%f151, %f150, %f150;
	fma.rn.f32 	%f152, %f149, %f149, %f151;
	add.f32 	%f153, %f152, 0f3089705F;
	mul.f32 	%f154, %f153, %f153;
	mul.f32 	%f155, %f153, %f154;
	rsqrt.approx.f32 	%f156, %f155;
	mul.f32 	%f157, %f148, %f156;
	fma.rn.f32 	%f158, %f149, %f157, %f143;
	fma.rn.f32 	%f159, %f150, %f157, %f144;
	.pragma "used_bytes_mask 61695";
	ld.shared.v4.f32 	{%f160, %f161, %f162, %f163}, [%r33+-16];
	sub.f32 	%f164, %f160, %f1;
	sub.f32 	%f165, %f161, %f2;
	mul.f32 	%f166, %f165, %f165;
	fma.rn.f32 	%f167, %f164, %f164, %f166;
	add.f32 	%f168, %f167, 0f3089705F;
	mul.f32 	%f169, %f168, %f168;
	mul.f32 	%f170, %f168, %f169;
	rsqrt.approx.f32 	%f171, %f170;
	mul.f32 	%f172, %f163, %f171;
	fma.rn.f32 	%f173, %f164, %f172, %f158;
	fma.rn.f32 	%f174, %f165, %f172, %f159;
	.pragma "used_bytes_mask 61695";
	ld.shared.v4.f32 	{%f175, %f176, %f177, %f178}, [%r33];
	sub.f32 	%f179, %f175, %f1;
	sub.f32 	%f180, %f176, %f2;
	mul.f32 	%f181, %f180, %f180;
	fma.rn.f32 	%f182, %f179, %f179, %f181;
	add.f32 	%f183, %f182, 0f3089705F;
	mul.f32 	%f184, %f183, %f183;
	mul.f32 	%f185, %f183, %f184;
	rsqrt.approx.f32 	%f186, %f185;
	mul.f32 	%f187, %f178, %f186;
	fma.rn.f32 	%f188, %f179, %f187, %f173;
	fma.rn.f32 	%f189, %f180, %f187, %f174;
	.pragma "used_bytes_mask 61695";
	ld.shared.v4.f32 	{%f190, %f191, %f192, %f193}, [%r33+16];
	sub.f32 	%f194, %f190, %f1;
	sub.f32 	%f195, %f191, %f2;
	mul.f32 	%f196, %f195, %f195;
	fma.rn.f32 	%f197, %f194, %f194, %f196;
	add.f32 	%f198, %f197, 0f3089705F;
	mul.f32 	%f199, %f198, %f198;
	mul.f32 	%f200, %f198, %f199;
	rsqrt.approx.f32 	%f201, %f200;
	mul.f32 	%f202, %f193, %f201;
	fma.rn.f32 	%f203, %f194, %f202, %f188;
	fma.rn.f32 	%f204, %f195, %f202, %f189;
	.pragma "used_bytes_mask 61695";
	ld.shared.v4.f32 	{%f205, %f206, %f207, %f208}, [%r33+32];
	sub.f32 	%f209, %f205, %f1;
	sub.f32 	%f210, %f206, %f2;
	mul.f32 	%f211, %f210, %f210;
	fma.rn.f32 	%f212, %f209, %f209, %f211;
	add.f32 	%f213, %f212, 0f3089705F;
	mul.f32 	%f214, %f213, %f213;
	mul.f32 	%f215, %f213, %f214;
	rsqrt.approx.f32 	%f216, %f215;
	mul.f32 	%f217, %f208, %f216;
	fma.rn.f32 	%f218, %f209, %f217, %f203;
	fma.rn.f32 	%f219, %f210, %f217, %f204;
	.pragma "used_bytes_mask 61695";
	ld.shared.v4.f32 	{%f220, %f221, %f222, %f223}, [%r33+48];
	sub.f32 	%f224, %f220, %f1;
	sub.f32 	%f225, %f221, %f2;
	mul.f32 	%f226, %f225, %f225;
	fma.rn.f32 	%f227, %f224, %f224, %f226;
	add.f32 	%f228, %f227, 0f3089705F;
	mul.f32 	%f229, %f228, %f228;
	mul.f32 	%f230, %f228, %f229;
	rsqrt.approx.f32 	%f231, %f230;
	mul.f32 	%f232, %f223, %f231;
	fma.rn.f32 	%f233, %f224, %f232, %f218;
	fma.rn.f32 	%f234, %f225, %f232, %f219;
	.pragma "used_bytes_mask 61695";
	ld.shared.v4.f32 	{%f235, %f236, %f237, %f238}, [%r33+64];
	sub.f32 	%f239, %f235, %f1;
	sub.f32 	%f240, %f236, %f2;
	mul.f32 	%f241, %f240, %f240;
	fma.rn.f32 	%f242, %f239, %f239, %f241;
	add.f32 	%f243, %f242, 0f3089705F;
	mul.f32 	%f244, %f243, %f243;
	mul.f32 	%f245, %f243, %f244;
	rsqrt.approx.f32 	%f246, %f245;
	mul.f32 	%f247, %f238, %f246;
	fma.rn.f32 	%f248, %f239, %f247, %f233;
	fma.rn.f32 	%f249, %f240, %f247, %f234;
	.pragma "used_bytes_mask 61695";
	ld.shared.v4.f32 	{%f250, %f251, %f252, %f253}, [%r33+80];
	sub.f32 	%f254, %f250, %f1;
	sub.f32 	%f255, %f251, %f2;
	mul.f32 	%f256, %f255, %f255;
	fma.rn.f32 	%f257, %f254, %f254, %f256;
	add.f32 	%f258, %f257, 0f3089705F;
	mul.f32 	%f259, %f258, %f258;
	mul.f32 	%f260, %f258, %f259;
	rsqrt.approx.f32 	%f261, %f260;
	mul.f32 	%f262, %f253, %f261;
	fma.rn.f32 	%f263, %f254, %f262, %f248;
	fma.rn.f32 	%f264, %f255, %f262, %f249;
	.pragma "used_bytes_mask 61695";
	ld.shared.v4.f32 	{%f265, %f266, %f267, %f268}, [%r33+96];
	sub.f32 	%f269, %f265, %f1;
	sub.f32 	%f270, %f266, %f2;
	mul.f32 	%f271, %f270, %f270;
	fma.rn.f32 	%f272, %f269, %f269, %f271;
	add.f32 	%f273, %f272, 0f3089705F;
	mul.f32 	%f274, %f273, %f273;
	mul.f32 	%f275, %f273, %f274;
	rsqrt.approx.f32 	%f276, %f275;
	mul.f32 	%f277, %f268, %f276;
	fma.rn.f32 	%f278, %f269, %f277, %f263;
	fma.rn.f32 	%f279, %f270, %f277, %f264;
	.pragma "used_bytes_mask 61695";
	ld.shared.v4.f32 	{%f280, %f281, %f282, %f283}, [%r33+112];
	sub.f32 	%f284, %f280, %f1;
	sub.f32 	%f285, %f281, %f2;
	mul.f32 	%f286, %f285, %f285;
	fma.rn.f32 	%f287, %f284, %f284, %f286;
	add.f32 	%f288, %f287, 0f3089705F;
	mul.f32 	%f289, %f288, %f288;
	mul.f32 	%f290, %f288, %f289;
	rsqrt.approx.f32 	%f291, %f290;
	mul.f32 	%f292, %f283, %f291;
	fma.rn.f32 	%f500, %f284, %f292, %f278;
	fma.rn.f32 	%f501, %f285, %f292, %f279;
	add.s32 	%r34, %r34, 16;
	add.s32 	%r33, %r33, 256;
	setp.ne.s32 	%p3, %r34, 0;
	mov.u32 	%r35, %r6;
	@%p3 bra 	$L__BB0_4;
$L__BB0_5:
	setp.eq.s32 	%p4, %r5, 0;
	@%p4 bra 	$L__BB0_21;
	setp.eq.s32 	%p5, %r5, 1;
	shl.b32 	%r28, %r35, 4;
	mov.u32 	%r29, _ZZ6d_acceP6float4P6float3iE14sharedPosition;
	add.s32 	%r15, %r29, %r28;
	.pragma "used_bytes_mask 61695";
	ld.shared.v4.f32 	{%f293, %f294, %f295, %f296}, [%r15];
	sub.f32 	%f297, %f293, %f1;
	sub.f32 	%f298, %f294, %f2;
	mul.f32 	%f299, %f298, %f298;
	fma.rn.f32 	%f300, %f297, %f297, %f299;
	add.f32 	%f301, %f300, 0f3089705F;
	mul.f32 	%f302, %f301, %f301;
	mul.f32 	%f303, %f301, %f302;
	rsqrt.approx.f32 	%f304, %f303;
	mul.f32 	%f305, %f296, %f304;
	fma.rn.f32 	%f500, %f297, %f305, %f500;
	fma.rn.f32 	%f501, %f298, %f305, %f501;
	@%p5 bra 	$L__BB0_21;
	setp.eq.s32 	%p6, %r5, 2;
	.pragma "used_bytes_mask 61695";
	ld.shared.v4.f32 	{%f306, %f307, %f308, %f309}, [%r15+16];
	sub.f32 	%f310, %f306, %f1;
	sub.f32 	%f311, %f307, %f2;
	mul.f32 	%f312, %f311, %f311;
	fma.rn.f32 	%f313, %f310, %f310, %f312;
	add.f32 	%f314, %f313, 0f3089705F;
	mul.f32 	%f315, %f314, %f314;
	mul.f32 	%f316, %f314, %f315;
	rsqrt.approx.f32 	%f317, %f316;
	mul.f32 	%f318, %f309, %f317;
	fma.rn.f32 	%f500, %f310, %f318, %f500;
	fma.rn.f32 	%f501, %f311, %f318, %f501;
	@%p6 bra 	$L__BB0_21;
	setp.eq.s32 	%p7, %r5, 3;
	.pragma "used_bytes_mask 61695";
	ld.shared.v4.f32 	{%f319, %f320, %f321, %f322}, [%r15+32];
	sub.f32 	%f323, %f319, %f1;
	sub.f32 	%f324, %f320, %f2;
	mul.f32 	%f325, %f324, %f324;
	fma.rn.f32 	%f326, %f323, %f323, %f325;
	add.f32 	%f327, %f326, 0f3089705F;
	mul.f32 	%f328, %f327, %f327;
	mul.f32 	%f329, %f327, %f328;
	rsqrt.approx.f32 	%f330, %f329;
	mul.f32 	%f331, %f322, %f330;
	fma.rn.f32 	%f500, %f323, %f331, %f500;
	fma.rn.f32 	%f501, %f324, %f331, %f501;
	@%p7 bra 	$L__BB0_21;
	setp.eq.s32 	%p8, %r5, 4;
	.pragma "used_bytes_mask 61695";
	ld.shared.v4.f32 	{%f332, %f333, %f334, %f335}, [%r15+48];
	sub.f32 	%f336, %f332, %f1;
	sub.f32 	%f337, %f333, %f2;
	mul.f32 	%f338, %f337, %f337;
	fma.rn.f32 	%f339, %f336, %f336, %f338;
	add.f32 	%f340, %f339, 0f3089705F;
	mul.f32 	%f341, %f340, %f340;
	mul.f32 	%f342, %f340, %f341;
	rsqrt.approx.f32 	%f343, %f342;
	mul.f32 	%f344, %f335, %f343;
	fma.rn.f32 	%f500, %f336, %f344, %f500;
	fma.rn.f32 	%f501, %f337, %f344, %f501;
	@%p8 bra 	$L__BB0_21;
	setp.eq.s32 	%p9, %r5, 5;
	.pragma "used_bytes_mask 61695";
	ld.shared.v4.f32 	{%f345, %f346, %f347, %f348}, [%r15+64];
	sub.f32 	%f349, %f345, %f1;
	sub.f32 	%f350, %f346, %f2;
	mul.f32 	%f351, %f350, %f350;
	fma.rn.f32 	%f352, %f349, %f349, %f351;
	add.f32 	%f353, %f352, 0f3089705F;
	mul.f32 	%f354, %f353, %f353;
	mul.f32 	%f355, %f353, %f354;
	rsqrt.approx.f32 	%f356, %f355;
	mul.f32 	%f357, %f348, %f356;
	fma.rn.f32 	%f500, %f349, %f357, %f500;
	fma.rn.f32 	%f501, %f350, %f357, %f501;
	@%p9 bra 	$L__BB0_21;
	setp.eq.s32 	%p10, %r5, 6;
	.pragma "used_bytes_mask 61695";
	ld.shared.v4.f32 	{%f358, %f359, %f360, %f361}, [%r15+80];
	sub.f32 	%f362, %f358, %f1;
	sub.f32 	%f363, %f359, %f2;
	mul.f32 	%f364, %f363, %f363;
	fma.rn.f32 	%f365, %f362, %f362, %f364;
	add.f32 	%f366, %f365, 0f3089705F;
	mul.f32 	%f367, %f366, %f366;
	mul.f32 	%f368, %f366, %f367;
	rsqrt.approx.f32 	%f369, %f368;
	mul.f32 	%f370, %f361, %f369;
	fma.rn.f32 	%f500, %f362, %f370, %f500;
	fma.rn.f32 	%f501, %f363, %f370, %f501;
	@%p10 bra 	$L__BB0_21;
	setp.eq.s32 	%p11, %r5, 7;
	.pragma "used_bytes_mask 61695";
	ld.shared.v4.f32 	{%f371, %f372, %f373, %f374}, [%r15+96];
	sub.f32 	%f375, %f371, %f1;
	sub.f32 	%f376, %f372, %f2;
	mul.f32 	%f377, %f376, %f376;
	fma.rn.f32 	%f378, %f375, %f375, %f377;
	add.f32 	%f379, %f378, 0f3089705F;
	mul.f32 	%f380, %f379, %f379;
	mul.f32 	%f381, %f379, %f380;
	rsqrt.approx.f32 	%f382, %f381;
	mul.f32 	%f383, %f374, %f382;
	fma.rn.f32 	%f500, %f375, %f383, %f500;
	fma.rn.f32 	%f501, %f376, %f383, %f501;
	@%p11 bra 	$L__BB0_21;
	setp.eq.s32 	%p12, %r5, 8;
	.pragma "used_bytes_mask 61695";
	ld.shared.v4.f32 	{%f384, %f385, %f386, %f387}, [%r15+112];
	sub.f32 	%f388, %f384, %f1;
	sub.f32 	%f389, %f385, %f2;
	mul.f32 	%f390, %f389, %f389;
	fma.rn.f32 	%f391, %f388, %f388, %f390;
	add.f32 	%f392, %f391, 0f3089705F;
	mul.f32 	%f393, %f392, %f392;
	mul.f32 	%f394, %f392, %f393;
	rsqrt.approx.f32 	%f395, %f394;
	mul.f32 	%f396, %f387, %f395;
	fma.rn.f32 	%f500, %f388, %f396, %f500;
	fma.rn.f32 	%f501, %f389, %f396, %f501;
	@%p12 bra 	$L__BB0_21;
	setp.eq.s32 	%p13, %r5, 9;
	.pragma "used_bytes_mask 61695";
	ld.shared.v4.f32 	{%f397, %f398, %f399, %f400}, [%r15+128];
	sub.f32 	%f401, %f397, %f1;
	sub.f32 	%f402, %f398, %f2;
	mul.f32 	%f403, %f402, %f402;
	fma.rn.f32 	%f404, %f401, %f401, %f403;
	add.f32 	%f405, %f404, 0f3089705F;
	mul.f32 	%f406, %f405, %f405;
	mul.f32 	%f407, %f405, %f406;
	rsqrt.approx.f32 	%f408, %f407;
	mul.f32 	%f409, %f400, %f408;
	fma.rn.f32 	%f500, %f401, %f409, %f500;
	fma.rn.f32 	%f501, %f402, %f409, %f501;
	@%p13 bra 	$L__BB0_21;
	setp.eq.s32 	%p14, %r5, 10;
	.pragma "used_bytes_mask 61695";
	ld.shared.v4.f32 	{%f410, %f411, %f412, %f413}, [%r15+144];
	sub.f32 	%f414, %f410, %f1;
	sub.f32 	%f415, %f411, %f2;
	mul.f32 	%f416, %f415, %f415;
	fma.rn.f32 	%f417, %f414, %f414, %f416;
	add.f32 	%f418, %f417, 0f3089705F;
	mul.f32 	%f419, %f418, %f418;
	mul.f32 	%f420, %f418, %f419;
	rsqrt.approx.f32 	%f421, %f420;
	mul.f32 	%f422, %f413, %f421;
	fma.rn.f32 	%f500, %f414, %f422, %f500;
	fma.rn.f32 	%f501, %f415, %f422, %f501;
	@%p14 bra 	$L__BB0_21;
	setp.eq.s32 	%p15, %r5, 11;
	.pragma "used_bytes_mask 61695";
	ld.shared.v4.f32 	{%f423, %f424, %f425, %f426}, [%r15+160];
	sub.f32 	%f427, %f423, %f1;
	sub.f32 	%f428, %f424, %f2;
	mul.f32 	%f429, %f428, %f428;
	fma.rn.f32 	%f430, %f427, %f427, %f429;
	add.f32 	%f431, %f430, 0f3089705F;
	mul.f32 	%f432, %f431, %f431;
	mul.f32 	%f433, %f431, %f432;
	rsqrt.approx.f32 	%f434, %f433;
	mul.f32 	%f435, %f426, %f434;
	fma.rn.f32 	%f500, %f427, %f435, %f500;
	fma.rn.f32 	%f501, %f428, %f435, %f501;
	@%p15 bra 	$L__BB0_21;
	setp.eq.s32 	%p16, %r5, 12;
	.pragma "used_bytes_mask 61695";
	ld.shared.v4.f32 	{%f436, %f437, %f438, %f439}, [%r15+176];
	sub.f32 	%f440, %f436, %f1;
	sub.f32 	%f441, %f437, %f2;
	mul.f32 	%f442, %f441, %f441;
	fma.rn.f32 	%f443, %f440, %f440, %f442;
	add.f32 	%f444, %f443, 0f3089705F;
	mul.f32 	%f445, %f444, %f444;
	mul.f32 	%f446, %f444, %f445;
	rsqrt.approx.f32 	%f447, %f446;
	mul.f32 	%f448, %f439, %f447;
	fma.rn.f32 	%f500, %f440, %f448, %f500;
	fma.rn.f32 	%f501, %f441, %f448, %f501;
	@%p16 bra 	$L__BB0_21;
	setp.eq.s32 	%p17, %r5, 13;
	.pragma "used_bytes_mask 61695";
	ld.shared.v4.f32 	{%f449, %f450, %f451, %f452}, [%r15+192];
	sub.f32 	%f453, %f449, %f1;
	sub.f32 	%f454, %f450, %f2;
	mul.f32 	%f455, %f454, %f454;
	fma.rn.f32 	%f456, %f453, %f453, %f455;
	add.f32 	%f457, %f456, 0f3089705F;
	mul.f32 	%f458, %f457, %f457;
	mul.f32 	%f459, %f457, %f458;
	rsqrt.approx.f32 	%f460, %f459;
	mul.f32 	%f461, %f452, %f460;
	fma.rn.f32 	%f500, %f453, %f461, %f500;
	fma.rn.f32 	%f501, %f454, %f461, %f501;
	@%p17 bra 	$L__BB0_21;
	setp.eq.s32 	%p18, %r5, 14;
	.pragma "used_bytes_mask 61695";
	ld.shared.v4.f32 	{%f462, %f463, %f464, %f465}, [%r15+208];
	sub.f32 	%f466, %f462, %f1;
	sub.f32 	%f467, %f463, %f2;
	mul.f32 	%f468, %f467, %f467;
	fma.rn.f32 	%f469, %f466, %f466, %f468;
	add.f32 	%f470, %f469, 0f3089705F;
	mul.f32 	%f471, %f470, %f470;
	mul.f32 	%f472, %f470, %f471;
	rsqrt.approx.f32 	%f473, %f472;
	mul.f32 	%f474, %f465, %f473;
	fma.rn.f32 	%f500, %f466, %f474, %f500;
	fma.rn.f32 	%f501, %f467, %f474, %f501;
	@%p18 bra 	$L__BB0_21;
	.pragma "used_bytes_mask 61695";
	ld.shared.v4.f32 	{%f475, %f476, %f477, %f478}, [%r15+224];
	sub.f32 	%f479, %f475, %f1;
	sub.f32 	%f480, %f476, %f2;
	mul.f32 	%f481, %f480, %f480;
	fma.rn.f32 	%f482, %f479, %f479, %f481;
	add.f32 	%f483, %f482, 0f3089705F;
	mul.f32 	%f484, %f483, %f483;
	mul.f32 	%f485, %f483, %f484;
	rsqrt.approx.f32 	%f486, %f485;
	mul.f32 	%f487, %f478, %f486;
	fma.rn.f32 	%f500, %f479, %f487, %f500;
	fma.rn.f32 	%f501, %f480, %f487, %f501;
$L__BB0_21:
	bar.sync 	0;
	add.s32 	%r32, %r32, %r1;
	add.s32 	%r31, %r31, 1;
	setp.lt.s32 	%p19, %r32, %r18;
	@%p19 bra 	$L__BB0_2;
$L__BB0_22:
	cvta.to.global.u64 	%rd9, %rd3;
	mul.wide.s32 	%rd10, %r3, 12;
	add.s64 	%rd11, %rd9, %rd10;
	st.global.f32 	[%rd11], %f500;
	st.global.f32 	[%rd11+4], %f501;
	mov.b32 	%r30, 0;
	st.global.u32 	[%rd11+8], %r30;
	setp.ge.s32 	%p20, %r3, %r18;
	@%p20 bra 	$L__BB0_24;
	cvt.f64.f32 	%fd1, %f500;
	mul.f64 	%fd2, %fd1, 0d3FE0000000000000;
	cvt.f64.f32 	%fd3, %f47;
	cvta.to.global.u64 	%rd12, %rd2;
	add.s64 	%rd14, %rd12, %rd10;
	ld.global.f32 	%f488, [%rd14];
	cvt.f64.f32 	%fd4, %f488;
	fma.rn.f64 	%fd5, %fd2, %fd3, %fd4;
	cvt.rn.f32.f64 	%f489, %fd5;
	st.global.f32 	[%rd14], %f489;
	cvt.f64.f32 	%fd6, %f501;
	mul.f64 	%fd7, %fd6, 0d3FE0000000000000;
	ld.global.f32 	%f490, [%rd14+4];
	cvt.f64.f32 	%fd8, %f490;
	fma.rn.f64 	%fd9, %fd7, %fd3, %fd8;
	cvt.rn.f32.f64 	%f491, %fd9;
	st.global.f32 	[%rd14+4], %f491;
$L__BB0_24:
	ret;

}
	// .globl	_Z6d_inteP6float4P6float3S2_fi
.visible .entry _Z6d_inteP6float4P6float3S2_fi(
	.param .u64 .ptr .align 1 _Z6d_inteP6float4P6float3S2_fi_param_0,
	.param .u64 .ptr .align 1 _Z6d_inteP6float4P6float3S2_fi_param_1,
	.param .u64 .ptr .align 1 _Z6d_inteP6float4P6float3S2_fi_param_2,
	.param .f32 _Z6d_inteP6float4P6float3S2_fi_param_3,
	.param .u32 _Z6d_inteP6float4P6float3S2_fi_param_4
)
{
	.reg .pred 	%p<21>;
	.reg .b32 	%r<36>;
	.reg .b32 	%f<508>;
	.reg .b64 	%rd<15>;

	ld.param.u64 	%rd5, [_Z6d_inteP6float4P6float3S2_fi_param_0];
	ld.param.u64 	%rd3, [_Z6d_inteP6float4P6float3S2_fi_param_1];
	ld.param.u64 	%rd4, [_Z6d_inteP6float4P6float3S2_fi_param_2];
	ld.param.f32 	%f47, [_Z6d_inteP6float4P6float3S2_fi_param_3];
	ld.param.u32 	%r18, [_Z6d_inteP6float4P6float3S2_fi_param_4];
	cvta.to.global.u64 	%rd1, %rd5;
	mov.u32 	%r19, %ctaid.x;
	mov.u32 	%r1, %ntid.x;
	mov.u32 	%r2, %tid.x;
	mad.lo.s32 	%r3, %r19, %r1, %r2;
	setp.ge.s32 	%p1, %r3, %r18;
	@%p1 bra 	$L__BB1_24;
	cvta.to.global.u64 	%rd6, %rd3;
	mul.wide.s32 	%rd7, %r3, 12;
	add.s64 	%rd2, %rd6, %rd7;
	ld.global.f32 	%f49, [%rd2];
	mul.wide.s32 	%rd8, %r3, 16;
	add.s64 	%rd9, %rd1, %rd8;
	ld.global.v2.f32 	{%f50, %f51}, [%rd9];
	fma.rn.f32 	%f1, %f47, %f49, %f50;
	st.global.f32 	[%rd9], %f1;
	ld.global.f32 	%f52, [%rd2+4];
	fma.rn.f32 	%f2, %f47, %f52, %f51;
	st.global.f32 	[%rd9+4], %f2;
	setp.lt.s32 	%p2, %r18, 1;
	mov.f32 	%f505, 0f00000000;
	mov.f32 	%f504, %f505;
	@%p2 bra 	$L__BB1_23;
	shl.b32 	%r21, %r2, 4;
	mov.u32 	%r22, _ZZ6d_acceP6float4P6float3iE14sharedPosition;
	add.s32 	%r4, %r22, %r21;
	and.b32  	%r5, %r1, 15;
	and.b32  	%r6, %r1, 2032;
	and.b32  	%r23, %r1, -16;
	neg.s32 	%r7, %r23;
	mov.f32 	%f504, 0f00000000;
	mov.b32 	%r31, 0;
	mov.u32 	%r32, %r31;
	mov.f32 	%f505, %f504;
$L__BB1_3:
	setp.lt.u32 	%p3, %r1, 16;
	mad.lo.s32 	%r25, %r31, %r1, %r2;
	mul.wide.s32 	%rd10, %r25, 16;
	add.s64 	%rd11, %rd1, %rd10;
	ld.global.v4.f32 	{%f55, %f56, %f57, %f58}, [%rd11];
	st.shared.v4.f32 	[%r4], {%f55, %f56, %f57, %f58};
	bar.sync 	0;
	mov.b32 	%r35, 0;
	@%p3 bra 	$L__BB1_6;
	mov.u32 	%r27, _ZZ6d_acceP6float4P6float3iE14sharedPosition;
	add.s32 	%r33, %r27, 128;
	mov.u32 	%r34, %r7;
$L__BB1_5:
	.pragma "nounroll";
	.pragma "used_bytes_mask 61695";
	ld.shared.v4.f32 	{%f59, %f60, %f61, %f62}, [%r33+-128];
	sub.f32 	%f63, %f59, %f1;
	sub.f32 	%f64, %f60, %f2;
	mul.f32 	%f65, %f64, %f64;
	fma.rn.f32 	%f66, %f63, %f63, %f65;
	add.f32 	%f67, %f66, 0f3089705F;
	mul.f32 	%f68, %f67, %f67;
	mul.f32 	%f69, %f67, %f68;
	rsqrt.approx.f32 	%f70, %f69;
	mul.f32 	%f71, %f62, %f70;
	fma.rn.f32 	%f72, %f63, %f71, %f504;
	fma.rn.f32 	%f73, %f64, %f71, %f505;
	.pragma "used_bytes_mask 61695";
	ld.shared.v4.f32 	{%f74, %f75, %f76, %f77}, [%r33+-112];
	sub.f32 	%f78, %f74, %f1;
	sub.f32 	%f79, %f75, %f2;
	mul.f32 	%f80, %f79, %f79;
	fma.rn.f32 	%f81, %f78, %f78, %f80;
	add.f32 	%f82, %f81, 0f3089705F;
	mul.f32 	%f83, %f82, %f82;
	mul.f32 	%f84, %f82, %f83;
	rsqrt.approx.f32 	%f85, %f84;
	mul.f32 	%f86, %f77, %f85;
	fma.rn.f32 	%f87, %f78, %f86, %f72;
	fma.rn.f32 	%f88, %f79, %f86, %f73;
	.pragma "used_bytes_mask 61695";
	ld.shared.v4.f32 	{%f89, %f90, %f91, %f92}, [%r33+-96];
	sub.f32 	%f93, %f89, %f1;
	sub.f32 	%f94, %f90, %f2;
	mul.f32 	%f95, %f94, %f94;
	fma.rn.f32 	%f96, %f93, %f93, %f95;
	add.f32 	%f97, %f96, 0f3089705F;
	mul.f32 	%f98, %f97, %f97;
	mul.f32 	%f99, %f97, %f98;
	rsqrt.approx.f32 	%f100, %f99;
	mul.f32 	%f101, %f92, %f100;
	fma.rn.f32 	%f102, %f93, %f101, %f87;
	fma.rn.f32 	%f103, %f94, %f101, %f88;
	.pragma "used_bytes_mask 61695";
	ld.shared.v4.f32 	{%f104, %f105, %f106, %f107}, [%r33+-80];
	sub.f32 	%f108, %f104, %f1;
	sub.f32 	%f109, %f105, %f2;
	mul.f32 	%f110, %f109, %f109;
	fma.rn.f32 	%f111, %f108, %f108, %f110;
	add.f32 	%f112, %f111, 0f3089705F;
	mul.f32 	%f113, %f112, %f112;
	mul.f32 	%f114, %f112, %f113;
	rsqrt.approx.f32 	%f115, %f114;
	mul.f32 	%f116, %f107, %f115;
	fma.rn.f32 	%f117, %f108, %f116, %f102;
	fma.rn.f32 	%f118, %f109, %f116, %f103;
	.pragma "used_bytes_mask 61695";
	ld.shared.v4.f32 	{%f119, %f120, %f121, %f122}, [%r33+-64];
	sub.f32 	%f123, %f119, %f1;
	sub.f32 	%f124, %f120, %f2;
	mul.f32 	%f125, %f124, %f124;
	fma.rn.f32 	%f126, %f123, %f123, %f125;
	add.f32 	%f127, %f126, 0f3089705F;
	mul.f32 	%f128, %f127, %f127;
	mul.f32 	%f129, %f127, %f128;
	rsqrt.approx.f32 	%f130, %f129;
	mul.f32 	%f131, %f122, %f130;
	fma.rn.f32 	%f132, %f123, %f131, %f117;
	fma.rn.f32 	%f133, %f124, %f131, %f118;
	.pragma "used_bytes_mask 61695";
	ld.shared.v4.f32 	{%f134, %f135, %f136, %f137}, [%r33+-48];
	sub.f32 	%f138, %f134, %f1;
	sub.f32 	%f139, %f135, %f2;
	mul.f32 	%f140, %f139, %f139;
	fma.rn.f32 	%f141, %f138, %f138, %f140;
	add.f32 	%f142, %f141, 0f3089705F;
	mul.f32 	%f143, %f142, %f142;
	mul.f32 	%f144, %f142, %f143;
	rsqrt.approx.f32 	%f145, %f144;
	mul.f32 	%f146, %f137, %f145;
	fma.rn.f32 	%f147, %f138, %f146, %f132;
	fma.rn.f32 	%f148, %f139, %f146, %f133;
	.pragma "used_bytes_mask 61695";
	ld.shared.v4.f32 	{%f149, %f150, %f151, %f152}, [%r33+-32];
	sub.f32 	%f153, %f149, %f1;
	sub.f32 	%f154, %f150, %f2;
	mul.f32 	%f155, %f154, %f154;
	fma.rn.f32 	%f156, %f153, %f153, %f155;
	add.f32 	%f157, %f156, 0f3089705F;
	mul.f32 	%f158, %f157, %f157;
	mul.f32 	%f159, %f157, %f158;
	rsqrt.approx.f32 	%f160, %f159;
	mul.f32 	%f161, %f152, %f160;
	fma.rn.f32 	%f162, %f153, %f161, %f147;
	fma.rn.f32 	%f163, %f154, %f161, %f148;
	.pragma "used_bytes_mask 61695";
	ld.shared.v4.f32 	{%f164, %f165, %f166, %f167}, [%r33+-16];
	sub.f32 	%f168, %f164, %f1;
	sub.f32 	%f169, %f165, %f2;
	mul.f32 	%f170, %f169, %f169;
	fma.rn.f32 	%f171, %f168, %f168, %f170;
	add.f32 	%f172, %f171, 0f3089705F;
	mul.f32 	%f173, %f172, %f172;
	mul.f32 	%f174, %f172, %f173;
	rsqrt.approx.f32 	%f175, %f174;
	mul.f32 	%f176, %f167, %f175;
	fma.rn.f32 	%f177, %f168, %f176, %f162;
	fma.rn.f32 	%f178, %f169, %f176, %f163;
	.pragma "used_bytes_mask 61695";
	ld.shared.v4.f32 	{%f179, %f180, %f181, %f182}, [%r33];
	sub.f32 	%f183, %f179, %f1;
	sub.f32 	%f184, %f180, %f2;
	mul.f32 	%f185, %f184, %f184;
	fma.rn.f32 	%f186, %f183, %f183, %f185;
	add.f32 	%f187, %f186, 0f3089705F;
	mul.f32 	%f188, %f187, %f187;
	mul.f32 	%f189, %f187, %f188;
	rsqrt.approx.f32 	%f190, %f189;
	mul.f32 	%f191, %f182, %f190;
	fma.rn.f32 	%f192, %f183, %f191, %f177;
	fma.rn.f32 	%f193, %f184, %f191, %f178;
	.pragma "used_bytes_mask 61695";
	ld.shared.v4.f32 	{%f194, %f195, %f196, %f197}, [%r33+16];
	sub.f32 	%f198, %f194, %f1;
	sub.f32 	%f199, %f195, %f2;
	mul.f32 	%f200, %f199, %f199;
	fma.rn.f32 	%f201, %f198, %f198, %f200;
	add.f32 	%f202, %f201, 0f3089705F;
	mul.f32 	%f203, %f202, %f202;
	mul.f32 	%f204, %f202, %f203;
	rsqrt.approx.f32 	%f205, %f204;
	mul.f32 	%f206, %f197, %f205;
	fma.rn.f32 	%f207, %f198, %f206, %f192;
	fma.rn.f32 	%f208, %f199, %f206, %f193;
	.pragma "used_bytes_mask 61695";
	ld.shared.v4.f32 	{%f209, %f210, %f211, %f212}, [%r33+32];
	sub.f32 	%f213, %f209, %f1;
	sub.f32 	%f214, %f210, %f2;
	mul.f32 	%f215, %f214, %f214;
	fma.rn.f32 	%f216, %f213, %f213, %f215;
	add.f32 	%f217, %f216, 0f3089705F;
	mul.f32 	%f218, %f217, %f217;
	mul.f32 	%f219, %f217, %f218;
	rsqrt.approx.f32 	%f220, %f219;
	mul.f32 	%f221, %f212, %f220;
	fma.rn.f32 	%f222, %f213, %f221, %f207;
	fma.rn.f32 	%f223, %f214, %f221, %f208;
	.pragma "used_bytes_mask 61695";
	ld.shared.v4.f32 	{%f224, %f225, %f226, %f227}, [%r33+48];
	sub.f32 	%f228, %f224, %f1;
	sub.f32 	%f229, %f225, %f2;
	mul.f32 	%f230, %f229, %f229;
	fma.rn.f32 	%f231, %f228, %f228, %f230;
	add.f32 	%f232, %f231, 0f3089705F;
	mul.f32 	%f233, %f232, %f232;
	mul.f32 	%f234, %f232, %f233;
	rsqrt.approx.f32 	%f235, %f234;
	mul.f32 	%f236, %f227, %f235;
	fma.rn.f32 	%f237, %f228, %f236, %f222;
	fma.rn.f32 	%f238, %f229, %f236, %f223;
	.pragma "used_bytes_mask 61695";
	ld.shared.v4.f32 	{%f239, %f240, %f241, %f242}, [%r33+64];
	sub.f32 	%f243, %f239, %f1;
	sub.f32 	%f244, %f240, %f2;
	mul.f32 	%f245, %f244, %f244;
	fma.rn.f32 	%f246, %f243, %f243, %f245;
	add.f32 	%f247, %f246, 0f3089705F;
	mul.f32 	%f248, %f247, %f247;
	mul.f32 	%f249, %f247, %f248;
	rsqrt.approx.f32 	%f250, %f249;
	mul.f32 	%f251, %f242, %f250;
	fma.rn.f32 	%f252, %f243, %f251, %f237;
	fma.rn.f32 	%f253, %f244, %f251, %f238;
	.pragma "used_bytes_mask 61695";
	ld.shared.v4.f32 	{%f254, %f255, %f256, %f257}, [%r33+80];
	sub.f32 	%f258, %f254, %f1;
	sub.f32 	%f259, %f255, %f2;
	mul.f32 	%f260, %f259, %f259;
	fma.rn.f32 	%f261, %f258, %f258, %f260;
	add.f32 	%f262, %f261, 0f3089705F;
	mul.f32 	%f263, %f262, %f262;
	mul.f32 	%f264, %f262, %f263;
	rsqrt.approx.f32 	%f265, %f264;
	mul.f32 	%f266, %f257, %f265;
	fma.rn.f32 	%f267, %f258, %f266, %f252;
	fma.rn.f32 	%f268, %f259, %f266, %f253;
	.pragma "used_bytes_mask 61695";
	ld.shared.v4.f32 	{%f269, %f270, %f271, %f272}, [%r33+96];
	sub.f32 	%f273, %f269, %f1;
	sub.f32 	%f274, %f270, %f2;
	mul.f32 	%f275, %f274, %f274;
	fma.rn.f32 	%f276, %f273, %f273, %f275;
	add.f32 	%f277, %f276, 0f3089705F;
	mul.f32 	%f278, %f277, %f277;
	mul.f32 	%f279, %f277, %f278;
	rsqrt.approx.f32 	%f280, %f279;
	mul.f32 	%f281, %f272, %f280;
	fma.rn.f32 	%f282, %f273, %f281, %f267;
	fma.rn.f32 	%f283, %f274, %f281, %f268;
	.pragma "used_bytes_mask 61695";
	ld.shared.v4.f32 	{%f284, %f285, %f286, %f287}, [%r33+112];
	sub.f32 	%f288, %f284, %f1;
	sub.f32 	%f289, %f285, %f2;
	mul.f32 	%f290, %f289, %f289;
	fma.rn.f32 	%f291, %f288, %f288, %f290;
	add.f32 	%f292, %f291, 0f3089705F;
	mul.f32 	%f293, %f292, %f292;
	mul.f32 	%f294, %f292, %f293;
	rsqrt.approx.f32 	%f295, %f294;
	mul.f32 	%f296, %f287, %f295;
	fma.rn.f32 	%f504, %f288, %f296, %f282;
	fma.rn.f32 	%f505, %f289, %f296, %f283;
	add.s32 	%r34, %r34, 16;
	add.s32 	%r33, %r33, 256;
	setp.ne.s32 	%p4, %r34, 0;
	mov.u32 	%r35, %r6;
	@%p4 bra 	$L__BB1_5;
$L__BB1_6:
	setp.eq.s32 	%p5, %r5, 0;
	@%p5 bra 	$L__BB1_22;
	setp.eq.s32 	%p6, %r5, 1;
	shl.b32 	%r28, %r35, 4;
	mov.u32 	%r29, _ZZ6d_acceP6float4P6float3iE14sharedPosition;
	add.s32 	%r15, %r29, %r28;
	.pragma "used_bytes_mask 61695";
	ld.shared.v4.f32 	{%f297, %f298, %f299, %f300}, [%r15];
	sub.f32 	%f301, %f297, %f1;
	sub.f32 	%f302, %f298, %f2;
	mul.f32 	%f303, %f302, %f302;
	fma.rn.f32 	%f304, %f301, %f301, %f303;
	add.f32 	%f305, %f304, 0f3089705F;
	mul.f32 	%f306, %f305, %f305;
	mul.f32 	%f307, %f305, %f306;
	rsqrt.approx.f32 	%f308, %f307;
	mul.f32 	%f309, %f300, %f308;
	fma.rn.f32 	%f504, %f301, %f309, %f504;
	fma.rn.f32 	%f505, %f302, %f309, %f505;
	@%p6 bra 	$L__BB1_22;
	setp.eq.s32 	%p7, %r5, 2;
	.pragma "used_bytes_mask 61695";
	ld.shared.v4.f32 	{%f310, %f311, %f312, %f313}, [%r15+16];
	sub.f32 	%f314, %f310, %f1;
	sub.f32 	%f315, %f311, %f2;
	mul.f32 	%f316, %f315, %f315;
	fma.rn.f32 	%f317, %f314, %f314, %f316;
	add.f32 	%f318, %f317, 0f3089705F;
	mul.f32 	%f319, %f318, %f318;
	mul.f32 	%f320, %f318, %f319;
	rsqrt.approx.f32 	%f321, %f320;
	mul.f32 	%f322, %f313, %f321;
	fma.rn.f32 	%f504, %f314, %f322, %f504;
	fma.rn.f32 	%f505, %f315, %f322, %f505;
	@%p7 bra 	$L__BB1_22;
	setp.eq.s32 	%p8, %r5, 3;
	.pragma "used_bytes_mask 61695";
	ld.shared.v4.f32 	{%f323, %f324, %f325, %f326}, [%r15+32];
	sub.f32 	%f327, %f323, %f1;
	sub.f32 	%f328, %f324, %f2;
	mul.f32 	%f329, %f328, %f328;
	fma.rn.f32 	%f330, %f327, %f327, %f329;
	add.f32 	%f331, %f330, 0f3089705F;
	mul.f32 	%f332, %f331, %f331;
	mul.f32 	%f333, %f331, %f332;
	rsqrt.approx.f32 	%f334, %f333;
	mul.f32 	%f335, %f326, %f334;
	fma.rn.f32 	%f504, %f327, %f335, %f504;
	fma.rn.f32 	%f505, %f328, %f335, %f505;
	@%p8 bra 	$L__BB1_22;
	setp.eq.s32 	%p9, %r5, 4;
	.pragma "used_bytes_mask 61695";
	ld.shared.v4.f32 	{%f336, %f337, %f338, %f339}, [%r15+48];
	sub.f32 	%f340, %f336, %f1;
	sub.f32 	%f341, %f337, %f2;
	mul.f32 	%f342, %f341, %f341;
	fma.rn.f32 	%f343, %f340, %f340, %f342;
	add.f32 	%f344, %f343, 0f3089705F;
	mul.f32 	%f345, %f344, %f344;
	mul.f32 	%f346, %f344, %f345;
	rsqrt.approx.f32 	%f347, %f346;
	mul.f32 	%f348, %f339, %f347;
	fma.rn.f32 	%f504, %f340, %f348, %f504;
	fma.rn.f32 	%f505, %f341, %f348, %f505;
	@%p9 bra 	$L__BB1_22;
	setp.eq.s32 	%p10, %r5, 5;
	.pragma "used_bytes_mask 61695";
	ld.shared.v4.f32 	{%f349, %f350, %f351, %f352}, [%r15+64];
	sub.f32 	%f353, %f349, %f1;
	sub.f32 	%f354, %f350, %f2;
	mul.f32 	%f355, %f354, %f354;
	fma.rn.f32 	%f356, %f353, %f353, %f355;
	add.f32 	%f357, %f356, 0f3089705F;
	mul.f32 	%f358, %f357, %f357;
	mul.f32 	%f359, %f357, %f358;
	rsqrt.approx.f32 	%f360, %f359;
	mul.f32 	%f361, %f352, %f360;
	fma.rn.f32 	%f504, %f353, %f361, %f504;
	fma.rn.f32 	%f505, %f354, %f361, %f505;
	@%p10 bra 	$L__BB1_22;
	setp.eq.s32 	%p11, %r5, 6;
	.pragma "used_bytes_mask 61695";
	ld.shared.v4.f32 	{%f362, %f363, %f364, %f365}, [%r15+80];
	sub.f32 	%f366, %f362, %f1;
	sub.f32 	%f367, %f363, %f2;
	mul.f32 	%f368, %f367, %f367;
	fma.rn.f32 	%f369, %f366, %f366, %f368;
	add.f32 	%f370, %f369, 0f3089705F;
	mul.f32 	%f371, %f370, %f370;
	mul.f32 	%f372, %f370, %f371;
	rsqrt.approx.f32 	%f373, %f372;
	mul.f32 	%f374, %f365, %f373;
	fma.rn.f32 	%f504, %f366, %f374, %f504;
	fma.rn.f32 	%f505, %f367, %f374, %f505;
	@%p11 bra 	$L__BB1_22;
	setp.eq.s32 	%p12, %r5, 7;
	.pragma "used_bytes_mask 61695";
	ld.shared.v4.f32 	{%f375, %f376, %f377, %f378}, [%r15+96];
	sub.f32 	%f379, %f375, %f1;
	sub.f32 	%f380, %f376, %f2;
	mul.f32 	%f381, %f380, %f380;
	fma.rn.f32 	%f382, %f379, %f379, %f381;
	add.f32 	%f383, %f382, 0f3089705F;
	mul.f32 	%f384, %f383, %f383;
	mul.f32 	%f385, %f383, %f384;
	rsqrt.approx.f32 	%f386, %f385;
	mul.f32 	%f387, %f378, %f386;
	fma.rn.f32 	%f504, %f379, %f387, %f504;
	fma.rn.f32 	%f505, %f380, %f387, %f505;
	@%p12 bra 	$L__BB1_22;
	setp.eq.s32 	%p13, %r5, 8;
	.pragma "used_bytes_mask 61695";
	ld.shared.v4.f32 	{%f388, %f389, %f390, %f391}, [%r15+112];
	sub.f32 	%f392, %f388, %f1;
	sub.f32 	%f393, %f389, %f2;
	mul.f32 	%f394, %f393, %f393;
	fma.rn.f32 	%f395, %f392, %f392, %f394;
	add.f32 	%f396, %f395, 0f3089705F;
	mul.f32 	%f397, %f396, %f396;
	mul.f32 	%f398, %f396, %f397;
	rsqrt.approx.f32 	%f399, %f398;
	mul.f32 	%f400, %f391, %f399;
	fma.rn.f32 	%f504, %f392, %f400, %f504;
	fma.rn.f32 	%f505, %f393, %f400, %f505;
	@%p13 bra 	$L__BB1_22;
	setp.eq.s32 	%p14, %r5, 9;
	.pragma "used_bytes_mask 61695";
	ld.shared.v4.f32 	{%f401, %f402, %f403, %f404}, [%r15+128];
	sub.f32 	%f405, %f401, %f1;
	sub.f32 	%f406, %f402, %f2;
	mul.f32 	%f407, %f406, %f406;
	fma.rn.f32 	%f408, %f405, %f405, %f407;
	add.f32 	%f409, %f408, 0f3089705F;
	mul.f32 	%f410, %f409, %f409;
	mul.f32 	%f411, %f409, %f410;
	rsqrt.approx.f32 	%f412, %f411;
	mul.f32 	%f413, %f404, %f412;
	fma.rn.f32 	%f504, %f405, %f413, %f504;
	fma.rn.f32 	%f505, %f406, %f413, %f505;
	@%p14 bra 	$L__BB1_22;
	setp.eq.s32 	%p15, %r5, 10;
	.pragma "used_bytes_mask 61695";
	ld.shared.v4.f32 	{%f414, %f415, %f416, %f417}, [%r15+144];
	sub.f32 	%f418, %f414, %f1;
	sub.f32 	%f419, %f415, %f2;
	mul.f32 	%f420, %f419, %f419;
	fma.rn.f32 	%f421, %f418, %f418, %f420;
	add.f32 	%f422, %f421, 0f3089705F;
	mul.f32 	%f423, %f422, %f422;
	mul.f32 	%f424, %f422, %f423;
	rsqrt.approx.f32 	%f425, %f424;
	mul.f32 	%f426, %f417, %f425;
	fma.rn.f32 	%f504, %f418, %f426, %f504;
	fma.rn.f32 	%f505, %f419, %f426, %f505;
	@%p15 bra 	$L__BB1_22;
	setp.eq.s32 	%p16, %r5, 11;
	.pragma "used_bytes_mask 61695";
	ld.shared.v4.f32 	{%f427, %f428, %f429, %f430}, [%r15+160];
	sub.f32 	%f431, %f427, %f1;
	sub.f32 	%f432, %f428, %f2;
	mul.f32 	%f433, %f432, %f432;
	fma.rn.f32 	%f434, %f431, %f431, %f433;
	add.f32 	%f435, %f434, 0f3089705F;
	mul.f32 	%f436, %f435, %f435;
	mul.f32 	%f437, %f435, %f436;
	rsqrt.approx.f32 	%f438, %f437;
	mul.f32 	%f439, %f430, %f438;
	fma.rn.f32 	%f504, %f431, %f439, %f504;
	fma.rn.f32 	%f505, %f432, %f439, %f505;
	@%p16 bra 	$L__BB1_22;
	setp.eq.s32 	%p17, %r5, 12;
	.pragma "used_bytes_mask 61695";
	ld.shared.v4.f32 	{%f440, %f441, %f442, %f443}, [%r15+176];
	sub.f32 	%f444, %f440, %f1;
	sub.f32 	%f445, %f441, %f2;
	mul.f32 	%f446, %f445, %f445;
	fma.rn.f32 	%f447, %f444, %f444, %f446;
	add.f32 	%f448, %f447, 0f3089705F;
	mul.f32 	%f449, %f448, %f448;
	mul.f32 	%f450, %f448, %f449;
	rsqrt.approx.f32 	%f451, %f450;
	mul.f32 	%f452, %f443, %f451;
	fma.rn.f32 	%f504, %f444, %f452, %f504;
	fma.rn.f32 	%f505, %f445, %f452, %f505;
	@%p17 bra 	$L__BB1_22;
	setp.eq.s32 	%p18, %r5, 13;
	.pragma "used_bytes_mask 61695";
	ld.shared.v4.f32 	{%f453, %f454, %f455, %f456}, [%r15+192];
	sub.f32 	%f457, %f453, %f1;
	sub.f32 	%f458, %f454, %f2;
	mul.f32 	%f459, %f458, %f458;
	fma.rn.f32 	%f460, %f457, %f457, %f459;
	add.f32 	%f461, %f460, 0f3089705F;
	mul.f32 	%f462, %f461, %f461;
	mul.f32 	%f463, %f461, %f462;
	rsqrt.approx.f32 	%f464, %f463;
	mul.f32 	%f465, %f456, %f464;
	fma.rn.f32 	%f504, %f457, %f465, %f504;
	fma.rn.f32 	%f505, %f458, %f465, %f505;
	@%p18 bra 	$L__BB1_22;
	setp.eq.s32 	%p19, %r5, 14;
	.pragma "used_bytes_mask 61695";
	ld.shared.v4.f32 	{%f466, %f467, %f468, %f469}, [%r15+208];
	sub.f32 	%f470, %f466, %f1;
	sub.f32 	%f471, %f467, %f2;
	mul.f32 	%f472, %f471, %f471;
	fma.rn.f32 	%f473, %f470, %f470, %f472;
	add.f32 	%f474, %f473, 0f3089705F;
	mul.f32 	%f475, %f474, %f474;
	mul.f32 	%f476, %f474, %f475;
	rsqrt.approx.f32 	%f477, %f476;
	mul.f32 	%f478, %f469, %f477;
	fma.rn.f32 	%f504, %f470, %f478, %f504;
	fma.rn.f32 	%f505, %f471, %f478, %f505;
	@%p19 bra 	$L__BB1_22;
	.pragma "used_bytes_mask 61695";
	ld.shared.v4.f32 	{%f479, %f480, %f481, %f482}, [%r15+224];
	sub.f32 	%f483, %f479, %f1;
	sub.f32 	%f484, %f480, %f2;
	mul.f32 	%f485, %f484, %f484;
	fma.rn.f32 	%f486, %f483, %f483, %f485;
	add.f32 	%f487, %f486, 0f3089705F;
	mul.f32 	%f488, %f487, %f487;
	mul.f32 	%f489, %f487, %f488;
	rsqrt.approx.f32 	%f490, %f489;
	mul.f32 	%f491, %f482, %f490;
	fma.rn.f32 	%f504, %f483, %f491, %f504;
	fma.rn.f32 	%f505, %f484, %f491, %f505;
$L__BB1_22:
	bar.sync 	0;
	add.s32 	%r32, %r32, %r1;
	add.s32 	%r31, %r31, 1;
	setp.lt.s32 	%p20, %r32, %r18;
	@%p20 bra 	$L__BB1_3;
$L__BB1_23:
	cvta.to.global.u64 	%rd12, %rd4;
	mul.wide.s32 	%rd13, %r3, 12;
	add.s64 	%rd14, %rd12, %rd13;
	st.global.f32 	[%rd14], %f504;
	st.global.f32 	[%rd14+4], %f505;
	mov.b32 	%r30, 0;
	st.global.u32 	[%rd14+8], %r30;
	ld.global.f32 	%f492, [%rd2];
	fma.rn.f32 	%f493, %f47, %f504, %f492;
	st.global.f32 	[%rd2], %f493;
	ld.global.f32 	%f494, [%rd2+4];
	fma.rn.f32 	%f495, %f47, %f505, %f494;
	st.global.f32 	[%rd2+4], %f495;
$L__BB1_24:
	ret;

}


// ===== COMPILED SASS (sm_100) =====

	.target	sm_100

	.elftype	@"ET_EXEC"


//--------------------- .note.nv.tkinfo           --------------------------
	.section	.note.nv.tkinfo,"",@"SHT_NOTE"
	.sectionflags	@"SHF_NOTE_NV_TKINFO"
	.tkinfo
        /*0018*/ 	.word	0x00000002
        /*0030*/ 	.string	""
        /*0030*/ 	.string	"ptxas"
        /*0030*/ 	.string	"Cuda compilation tools, release 13.0, V13.0.88"
        /*0030*/ 	.string	"Build cuda_13.0.r13.0/compiler.36424714_0"
        /*0030*/ 	.string	"-arch sm_100 -m 64 "



//--------------------- .note.nv.cuinfo           --------------------------
	.section	.note.nv.cuinfo,"",@"SHT_NOTE"
	.sectionflags	@"SHF_NOTE_NV_CUINFO"
        /*0018*/ 	.short	0x0002
        /*001a*/ 	.short	0x0064
        /*001c*/ 	.short	0x0082
	.zero		2


//--------------------- .nv.info                  --------------------------
	.section	.nv.info,"",@"SHT_CUDA_INFO"
	.align	4


	//----- nvinfo : EIATTR_REGCOUNT
	.align		4
        /*0000*/ 	.byte	0x04, 0x2f
        /*0002*/ 	.short	(.L_1 - .L_0)
	.align		4
.L_0:
        /*0004*/ 	.word	index@(_Z12d_preprocessP6float4P6float3S2_fi)
        /*0008*/ 	.word	0x00000020


	//----- nvinfo : EIATTR_FRAME_SIZE
	.align		4
.L_1:
        /*000c*/ 	.byte	0x04, 0x11
        /*000e*/ 	.short	(.L_3 - .L_2)
	.align		4
.L_2:
        /*0010*/ 	.word	index@(_Z12d_preprocessP6float4P6float3S2_fi)
        /*0014*/ 	.word	0x00000000


	//----- nvinfo : EIATTR_REGCOUNT
	.align		4
.L_3:
        /*0018*/ 	.byte	0x04, 0x2f
        /*001a*/ 	.short	(.L_5 - .L_4)
	.align		4
.L_4:
        /*001c*/ 	.word	index@(_Z6d_inteP6float4P6float3S2_fi)
        /*0020*/ 	.word	0x00000020


	//----- nvinfo : EIATTR_FRAME_SIZE
	.align		4
.L_5:
        /*0024*/ 	.byte	0x04, 0x11
        /*0026*/ 	.short	(.L_7 - .L_6)
	.align		4
.L_6:
        /*0028*/ 	.word	index@(_Z6d_inteP6float4P6float3S2_fi)
        /*002c*/ 	.word	0x00000000


	//----- nvinfo : EIATTR_MIN_STACK_SIZE
	.align		4
.L_7:
        /*0030*/ 	.byte	0x04, 0x12
        /*0032*/ 	.short	(.L_9 - .L_8)
	.align		4
.L_8:
        /*0034*/ 	.word	index@(_Z6d_inteP6float4P6float3S2_fi)
        /*0038*/ 	.word	0x00000000


	//----- nvinfo : EIATTR_MIN_STACK_SIZE
	.align		4
.L_9:
        /*003c*/ 	.byte	0x04, 0x12
        /*003e*/ 	.short	(.L_11 - .L_10)
	.align		4
.L_10:
        /*0040*/ 	.word	index@(_Z12d_preprocessP6float4P6float3S2_fi)
        /*0044*/ 	.word	0x00000000
.L_11:


//--------------------- .nv.compat                --------------------------
	.section	.nv.compat,"",@"SHT_CUDA_COMPAT_INFO"
	.align	4
        /*0000*/ 	.byte	0x02, 0x09, 0x00, 0x00, 0x02, 0x02, 0x01, 0x00, 0x02, 0x05, 0x05, 0x00, 0x03, 0x07, 0x01, 0x01
        /*0010*/ 	.byte	0x02, 0x03, 0x00, 0x00, 0x02, 0x06, 0x01, 0x00, 0x04, 0x0b, 0x08, 0x00, 0x01, 0x00, 0x00, 0x00
        /*0020*/ 	.byte	0x00, 0x00, 0x00, 0x00


//--------------------- .nv.info._Z6d_inteP6float4P6float3S2_fi --------------------------
	.section	.nv.info._Z6d_inteP6float4P6float3S2_fi,"",@"SHT_CUDA_INFO"
	.sectionflags	@""
	.align	4


	//----- nvinfo : EIATTR_CUDA_API_VERSION
	.align		4
        /*0000*/ 	.byte	0x04, 0x37
        /*0002*/ 	.short	(.L_13 - .L_12)
.L_12:
        /*0004*/ 	.word	0x00000082


	//----- nvinfo : EIATTR_KPARAM_INFO
	.align		4
.L_13:
        /*0008*/ 	.byte	0x04, 0x17
        /*000a*/ 	.short	(.L_15 - .L_14)
.L_14:
        /*000c*/ 	.word	0x00000000
        /*0010*/ 	.short	0x0004
        /*0012*/ 	.short	0x001c
        /*0014*/ 	.byte	0x00, 0xf0, 0x11, 0x00


	//----- nvinfo : EIATTR_KPARAM_INFO
	.align		4
.L_15:
        /*0018*/ 	.byte	0x04, 0x17
        /*001a*/ 	.short	(.L_17 - .L_16)
.L_16:
        /*001c*/ 	.word	0x00000000
        /*0020*/ 	.short	0x0003
        /*0022*/ 	.short	0x0018
        /*0024*/ 	.byte	0x00, 0xf0, 0x11, 0x00


	//----- nvinfo : EIATTR_KPARAM_INFO
	.align		4
.L_17:
        /*0028*/ 	.byte	0x04, 0x17
        /*002a*/ 	.short	(.L_19 - .L_18)
.L_18:
        /*002c*/ 	.word	0x00000000
        /*0030*/ 	.short	0x0002
        /*0032*/ 	.short	0x0010
        /*0034*/ 	.byte	0x00, 0xf5, 0x21, 0x00


	//----- nvinfo : EIATTR_KPARAM_INFO
	.align		4
.L_19:
        /*0038*/ 	.byte	0x04, 0x17
        /*003a*/ 	.short	(.L_21 - .L_20)
.L_20:
        /*003c*/ 	.word	0x00000000
        /*0040*/ 	.short	0x0001
        /*0042*/ 	.short	0x0008
        /*0044*/ 	.byte	0x00, 0xf5, 0x21, 0x00


	//----- nvinfo : EIATTR_KPARAM_INFO
	.align		4
.L_21:
        /*0048*/ 	.byte	0x04, 0x17
        /*004a*/ 	.short	(.L_23 - .L_22)
.L_22:
        /*004c*/ 	.word	0x00000000
        /*0050*/ 	.short	0x0000
        /*0052*/ 	.short	0x0000
        /*0054*/ 	.byte	0x00, 0xf5, 0x21, 0x00


	//----- nvinfo : EIATTR_SPARSE_MMA_MASK
	.align		4
.L_23:
        /*0058*/ 	.byte	0x03, 0x50
        /*005a*/ 	.short	0x0000


	//----- nvinfo : EIATTR_MAXREG_COUNT
	.align		4
        /*005c*/ 	.byte	0x03, 0x1b
        /*005e*/ 	.short	0x00ff


	//----- nvinfo : EIATTR_NUM_BARRIERS
	.align		4
        /*0060*/ 	.byte	0x02, 0x4c
        /*0062*/ 	.byte	0x01
	.zero		1


	//----- nvinfo : EIATTR_MERCURY_ISA_VERSION
	.align		4
        /*0064*/ 	.byte	0x03, 0x5f
        /*0066*/ 	.short	0x0101


	//----- nvinfo : EIATTR_UNUSED_LOAD_BYTE_OFFSET
	.align		4
        /*0068*/ 	.byte	0x04, 0x44
        /*006a*/ 	.short	(.L_25 - .L_24)


	//   ....[0]....
.L_24:
        /*006c*/ 	.word	0x00000340
        /*0070*/ 	.word	0x0000f0ff


	//   ....[1]....
        /*0074*/ 	.word	0x00000360
        /*0078*/ 	.word	0x0000f0ff


	//   ....[2]....
        /*007c*/ 	.word	0x000004b0
        /*0080*/ 	.word	0x0000f0ff


	//   ....[3]....
        /*0084*/ 	.word	0x00000590
        /*0088*/ 	.word	0x0000f0ff


	//   ....[4]....
        /*008c*/ 	.word	0x00000660
        /*0090*/ 	.word	0x0000f0ff


	//   ....[5]....
        /*0094*/ 	.word	0x00000770
        /*0098*/ 	.word	0x0000f0ff


	//   ....[6]....
        /*009c*/ 	.word	0x00000860
        /*00a0*/ 	.word	0x0000f0ff


	//   ....[7]....
        /*00a4*/ 	.word	0x00000950
        /*00a8*/ 	.word	0x0000f0ff


	//   ....[8]....
        /*00ac*/ 	.word	0x00000a40
        /*00b0*/ 	.word	0x0000f0ff


	//   ....[9]....
        /*00b4*/ 	.word	0x00000b30
        /*00b8*/ 	.word	0x0000f0ff


	//   ....[10]....
        /*00bc*/ 	.word	0x00000c20
        /*00c0*/ 	.word	0x0000f0ff


	//   ....[11]....
        /*00c4*/ 	.word	0x00000d10
        /*00c8*/ 	.word	0x0000f0ff


	//   ....[12]....
        /*00cc*/ 	.word	0x00000e00
        /*00d0*/ 	.word	0x0000f0ff


	//   ....[13]....
        /*00d4*/ 	.word	0x00000f00
        /*00d8*/ 	.word	0x0000f0ff


	//   ....[14]....
        /*00dc*/ 	.word	0x00000fe0
        /*00e0*/ 	.word	0x0000f0ff


	//   ....[15]....
        /*00e4*/ 	.word	0x00001020
        /*00e8*/ 	.word	0x0000f0ff


	//   ....[16]....
        /*00ec*/ 	.word	0x000012f0
        /*00f0*/ 	.word	0x0000f0ff


	//   ....[17]....
        /*00f4*/ 	.word	0x00001400
        /*00f8*/ 	.word	0x0000f0ff


	//   ....[18]....
        /*00fc*/ 	.word	0x00001510
        /*0100*/ 	.word	0x0000f0ff


	//   ....[19]....
        /*0104*/ 	.word	0x00001620
        /*0108*/ 	.word	0x0000f0ff


	//   ....[20]....
        /*010c*/ 	.word	0x00001730
        /*0110*/ 	.word	0x0000f0ff


	//   ....[21]....
        /*0114*/ 	.word	0x00001840
        /*0118*/ 	.word	0x0000f0ff


	//   ....[22]....
        /*011c*/ 	.word	0x00001950
        /*0120*/ 	.word	0x0000f0ff


	//   ....[23]....
        /*0124*/ 	.word	0x00001a60
        /*0128*/ 	.word	0x0000f0ff


	//   ....[24]....
        /*012c*/ 	.word	0x00001b70
        /*0130*/ 	.word	0x0000f0ff


	//   ....[25]....
        /*0134*/ 	.word	0x00001c80
        /*0138*/ 	.word	0x0000f0ff


	//   ....[26]....
        /*013c*/ 	.word	0x00001d90
        /*0140*/ 	.word	0x0000f0ff


	//   ....[27]....
        /*0144*/ 	.word	0x00001ea0
        /*0148*/ 	.word	0x0000f0ff


	//   ....[28]....
        /*014c*/ 	.word	0x00001fb0
        /*0150*/ 	.word	0x0000f0ff


	//   ....[29]....
        /*0154*/ 	.word	0x000020c0
        /*0158*/ 	.word	0x0000f0ff


	//   ....[30]....
        /*015c*/ 	.word	0x000021d0
        /*0160*/ 	.word	0x0000f0ff


	//----- nvinfo : EIATTR_VRC_CTA_INIT_COUNT
	.align		4
.L_25:
        /*0164*/ 	.byte	0x02, 0x4a
	.zero		1
	.zero		1


	//----- nvinfo : EIATTR_EXIT_INSTR_OFFSETS
	.align		4
        /*0168*/ 	.byte	0x04, 0x1c
        /*016a*/ 	.short	(.L_27 - .L_26)


	//   ....[0]....
.L_26:
        /*016c*/ 	.word	0x00000070


	//   ....[1]....
        /*0170*/ 	.word	0x000023b0


	//----- nvinfo : EIATTR_CBANK_PARAM_SIZE
	.align		4
.L_27:
        /*0174*/ 	.byte	0x03, 0x19
        /*0176*/ 	.short	0x0020


	//----- nvinfo : EIATTR_PARAM_CBANK
	.align		4
        /*0178*/ 	.byte	0x04, 0x0a
        /*017a*/ 	.short	(.L_29 - .L_28)
	.align		4
.L_28:
        /*017c*/ 	.word	index@(.nv.constant0._Z6d_inteP6float4P6float3S2_fi)
        /*0180*/ 	.short	0x0380
        /*0182*/ 	.short	0x0020


	//----- nvinfo : EIATTR_SW_WAR
	.align		4
.L_29:
        /*0184*/ 	.byte	0x04, 0x36
        /*0186*/ 	.short	(.L_31 - .L_30)
.L_30:
        /*0188*/ 	.word	0x00000008
.L_31:


//--------------------- .nv.info._Z12d_preprocessP6float4P6float3S2_fi --------------------------
	.section	.nv.info._Z12d_preprocessP6float4P6float3S2_fi,"",@"SHT_CUDA_INFO"
	.sectionflags	@""
	.align	4


	//----- nvinfo : EIATTR_CUDA_API_VERSION
	.align		4
        /*0000*/ 	.byte	0x04, 0x37
        /*0002*/ 	.short	(.L_33 - .L_32)
.L_32:
        /*0004*/ 	.word	0x00000082


	//----- nvinfo : EIATTR_KPARAM_INFO
	.align		4
.L_33:
        /*0008*/ 	.byte	0x04, 0x17
        /*000a*/ 	.short	(.L_35 - .L_34)
.L_34:
        /*000c*/ 	.word	0x00000000
        /*0010*/ 	.short	0x0004
        /*0012*/ 	.short	0x001c
        /*0014*/ 	.byte	0x00, 0xf0, 0x11, 0x00


	//----- nvinfo : EIATTR_KPARAM_INFO
	.align		4
.L_35:
        /*0018*/ 	.byte	0x04, 0x17
        /*001a*/ 	.short	(.L_37 - .L_36)
.L_36:
        /*001c*/ 	.word	0x00000000
        /*0020*/ 	.short	0x0003
        /*0022*/ 	.short	0x0018
        /*0024*/ 	.byte	0x00, 0xf0, 0x11, 0x00


	//----- nvinfo : EIATTR_KPARAM_INFO
	.align		4
.L_37:
        /*0028*/ 	.byte	0x04, 0x17
        /*002a*/ 	.short	(.L_39 - .L_38)
.L_38:
        /*002c*/ 	.word	0x00000000
        /*0030*/ 	.short	0x0002
        /*0032*/ 	.short	0x0010
        /*0034*/ 	.byte	0x00, 0xf5, 0x21, 0x00


	//----- nvinfo : EIATTR_KPARAM_INFO
	.align		4
.L_39:
        /*0038*/ 	.byte	0x04, 0x17
        /*003a*/ 	.short	(.L_41 - .L_40)
.L_40:
        /*003c*/ 	.word	0x00000000
        /*0040*/ 	.short	0x0001
        /*0042*/ 	.short	0x0008
        /*0044*/ 	.byte	0x00, 0xf5, 0x21, 0x00


	//----- nvinfo : EIATTR_KPARAM_INFO
	.align		4
.L_41:
        /*0048*/ 	.byte	0x04, 0x17
        /*004a*/ 	.short	(.L_43 - .L_42)
.L_42:
        /*004c*/ 	.word	0x00000000
        /*0050*/ 	.short	0x0000
        /*0052*/ 	.short	0x0000
        /*0054*/ 	.byte	0x00, 0xf5, 0x21, 0x00


	//----- nvinfo : EIATTR_SPARSE_MMA_MASK
	.align		4
.L_43:
        /*0058*/ 	.byte	0x03, 0x50
        /*005a*/ 	.short	0x0000


	//----- nvinfo : EIATTR_MAXREG_COUNT
	.align		4
        /*005c*/ 	.byte	0x03, 0x1b
        /*005e*/ 	.short	0x00ff


	//----- nvinfo : EIATTR_NUM_BARRIERS
	.align		4
        /*0060*/ 	.byte	0x02, 0x4c
        /*0062*/ 	.byte	0x01
	.zero		1


	//----- nvinfo : EIATTR_MERCURY_ISA_VERSION
	.align		4
        /*0064*/ 	.byte	0x03, 0x5f
        /*0066*/ 	.short	0x0101


	//----- nvinfo : EIATTR_UNUSED_LOAD_BYTE_OFFSET
	.align		4
        /*0068*/ 	.byte	0x04, 0x44
        /*006a*/ 	.short	(.L_45 - .L_44)


	//   ....[0]....
.L_44:
        /*006c*/ 	.word	0x000002b0
        /*0070*/ 	.word	0x0000f0ff


	//   ....[1]....
        /*0074*/ 	.word	0x000002d0
        /*0078*/ 	.word	0x0000f0ff


	//   ....[2]....
        /*007c*/ 	.word	0x00000360
        /*0080*/ 	.word	0x0000f0ff


	//   ....[3]....
        /*0084*/ 	.word	0x00000430
        /*0088*/ 	.word	0x0000f0ff


	//   ....[4]....
        /*008c*/ 	.word	0x000005f0
        /*0090*/ 	.word	0x0000f0ff


	//   ....[5]....
        /*0094*/ 	.word	0x00000630
        /*0098*/ 	.word	0x0000f0ff


	//   ....[6]....
        /*009c*/ 	.word	0x000006c0
        /*00a0*/ 	.word	0x0000f0ff


	//   ....[7]....
        /*00a4*/ 	.word	0x000008a0
        /*00a8*/ 	.word	0x0000f0ff


	//   ....[8]....
        /*00ac*/ 	.word	0x00000900
        /*00b0*/ 	.word	0x0000f0ff


	//   ....[9]....
        /*00b4*/ 	.word	0x00000960
        /*00b8*/ 	.word	0x0000f0ff


	//   ....[10]....
        /*00bc*/ 	.word	0x00000b80
        /*00c0*/ 	.word	0x0000f0ff


	//   ....[11]....
        /*00c4*/ 	.word	0x00000bd0
        /*00c8*/ 	.word	0x0000f0ff


	//   ....[12]....
        /*00cc*/ 	.word	0x00000c30
        /*00d0*/ 	.word	0x0000f0ff


	//   ....[13]....
        /*00d4*/ 	.word	0x00000eb0
        /*00d8*/ 	.word	0x0000f0ff


	//   ....[14]....
        /*00dc*/ 	.word	0x00000ec0
        /*00e0*/ 	.word	0x0000f0ff


	//   ....[15]....
        /*00e4*/ 	.word	0x00000ef0
        /*00e8*/ 	.word	0x0000f0ff


	//   ....[16]....
        /*00ec*/ 	.word	0x00001260
        /*00f0*/ 	.word	0x0000f0ff


	//   ....[17]....
        /*00f4*/ 	.word	0x00001370
        /*00f8*/ 	.word	0x0000f0ff


	//   ....[18]....
        /*00fc*/ 	.word	0x00001480
        /*0100*/ 	.word	0x0000f0ff


	//   ....[19]....
        /*0104*/ 	.word	0x00001590
        /*0108*/ 	.word	0x0000f0ff


	//   ....[20]....
        /*010c*/ 	.word	0x000016a0
        /*0110*/ 	.word	0x0000f0ff


	//   ....[21]....
        /*0114*/ 	.word	0x000017b0
        /*0118*/ 	.word	0x0000f0ff


	//   ....[22]....
        /*011c*/ 	.word	0x000018c0
        /*0120*/ 	.word	0x0000f0ff


	//   ....[23]....
        /*0124*/ 	.word	0x000019d0
        /*0128*/ 	.word	0x0000f0ff


	//   ....[24]....
        /*012c*/ 	.word	0x00001ae0
        /*0130*/ 	.word	0x0000f0ff


	//   ....[25]....
        /*0134*/ 	.word	0x00001bf0
        /*0138*/ 	.word	0x0000f0ff


	//   ....[26]....
        /*013c*/ 	.word	0x00001d00
        /*0140*/ 	.word	0x0000f0ff


	//   ....[27]....
        /*0144*/ 	.word	0x00001e10
        /*0148*/ 	.word	0x0000f0ff


	//   ....[28]....
        /*014c*/ 	.word	0x00001f20
        /*0150*/ 	.word	0x0000f0ff


	//   ....[29]....
        /*0154*/ 	.word	0x00002030
        /*0158*/ 	.word	0x0000f0ff


	//   ....[30]....
        /*015c*/ 	.word	0x00002140
        /*0160*/ 	.word	0x0000f0ff


	//----- nvinfo : EIATTR_VRC_CTA_INIT_COUNT
	.align		4
.L_45:
        /*0164*/ 	.byte	0x02, 0x4a
	.zero		1
	.zero		1


	//----- nvinfo : EIATTR_EXIT_INSTR_OFFSETS
	.align		4
        /*0168*/ 	.byte	0x04, 0x1c
        /*016a*/ 	.short	(.L_47 - .L_46)


	//   ....[0]....
.L_46:
        /*016c*/ 	.word	0x000022c0


	//   ....[1]....
        /*0170*/ 	.word	0x000023f0


	//----- nvinfo : EIATTR_CBANK_PARAM_SIZE
	.align		4
.L_47:
        /*0174*/ 	.byte	0x03, 0x19
        /*0176*/ 	.short	0x0020


	//----- nvinfo : EIATTR_PARAM_CBANK
	.align		4
        /*0178*/ 	.byte	0x04, 0x0a
        /*017a*/ 	.short	(.L_49 - .L_48)
	.align		4
.L_48:
        /*017c*/ 	.word	index@(.nv.constant0._Z12d_preprocessP6float4P6float3S2_fi)
        /*0180*/ 	.short	0x0380
        /*0182*/ 	.short	0x0020


	//----- nvinfo : EIATTR_SW_WAR
	.align		4
.L_49:
        /*0184*/ 	.byte	0x04, 0x36
        /*0186*/ 	.short	(.L_51 - .L_50)
.L_50:
        /*0188*/ 	.word	0x00000008
.L_51:


//--------------------- .nv.callgraph             --------------------------
	.section	.nv.callgraph,"",@"SHT_CUDA_CALLGRAPH"
	.align	4
	.sectionentsize	8
	.align		4
        /*0000*/ 	.word	0x00000000
	.align		4
        /*0004*/ 	.word	0xffffffff
	.align		4
        /*0008*/ 	.word	0x00000000
	.align		4
        /*000c*/ 	.word	0xfffffffe
	.align		4
        /*0010*/ 	.word	0x00000000
	.align		4
        /*0014*/ 	.word	0xfffffffd
	.align		4
        /*0018*/ 	.word	0x00000000
	.align		4
        /*001c*/ 	.word	0xfffffffc


//--------------------- .text._Z6d_inteP6float4P6float3S2_fi --------------------------
	.section	.text._Z6d_inteP6float4P6float3S2_fi,"ax",@progbits
	.align	128
        .global         _Z6d_inteP6float4P6float3S2_fi
        .type           _Z6d_inteP6float4P6float3S2_fi,@function
        .size           _Z6d_inteP6float4P6float3S2_fi,(.L_x_12 - _Z6d_inteP6float4P6float3S2_fi)
        .other          _Z6d_inteP6float4P6float3S2_fi,@"STO_CUDA_ENTRY STV_DEFAULT"
_Z6d_inteP6float4P6float3S2_fi:
.text._Z6d_inteP6float4P6float3S2_fi:
[----:B------:R-:W-:Y:S01]  /*0000*/  LDC R1, c[0x0][0x37c] ;  /* 0x0000df00ff017b82 */ /* 0x000fe20000000800 */
[----:B------:R-:W0:Y:S07]  /*0010*/  S2R R0, SR_TID.X ;  /* 0x0000000000007919 */ /* 0x000e2e0000002100 */
[----:B------:R-:W0:Y:S01]  /*0020*/  S2UR UR4, SR_CTAID.X ;  /* 0x00000000000479c3 */ /* 0x000e220000002500 */
[----:B------:R-:W1:Y:S07]  /*0030*/  LDCU UR5, c[0x0][0x39c] ;  /* 0x00007380ff0577ac */ /* 0x000e6e0008000800 */
[----:B------:R-:W0:Y:S02]  /*0040*/  LDC R3, c[0x0][0x360] ;  /* 0x0000d800ff037b82 */ /* 0x000e240000000800 */
[----:B0-----:R-:W-:-:S05]  /*0050*/  IMAD R22, R3, UR4, R0 ;  /* 0x0000000403167c24 */ /* 0x001fca000f8e0200 */
[----:B-1----:R-:W-:-:S13]  /*0060*/  ISETP.GE.AND P0, PT, R22, UR5, PT ;  /* 0x0000000516007c0c */ /* 0x002fda000bf06270 */
[----:B------:R-:W-:Y:S05]  /*0070*/  @P0 EXIT ;  /* 0x000000000000094d */ /* 0x000fea0003800000 */
[----:B------:R-:W0:Y:S01]  /*0080*/  LDC.64 R24, c[0x0][0x388] ;  /* 0x0000e200ff187b82 */ /* 0x000e220000000a00 */
[----:B------:R-:W1:Y:S01]  /*0090*/  LDCU.64 UR8, c[0x0][0x358] ;  /* 0x00006b00ff0877ac */ /* 0x000e620008000a00 */
[----:B------:R-:W2:Y:S06]  /*00a0*/  LDCU UR4, c[0x0][0x398] ;  /* 0x00007300ff0477ac */ /* 0x000eac0008000800 */
[----:B------:R-:W3:Y:S01]  /*00b0*/  LDC.64 R4, c[0x0][0x380] ;  /* 0x0000e000ff047b82 */ /* 0x000ee20000000a00 */
[----:B0-----:R-:W-:-:S05]  /*00c0*/  IMAD.WIDE R24, R22, 0xc, R24 ;  /* 0x0000000c16187825 */ /* 0x001fca00078e0218 */
[----:B-1----:R-:W2:Y:S01]  /*00d0*/  LDG.E R21, desc[UR8][R24.64] ;  /* 0x0000000818157981 */ /* 0x002ea2000c1e1900 */
[----:B---3--:R-:W-:-:S05]  /*00e0*/  IMAD.WIDE R4, R22, 0x10, R4 ;  /* 0x0000001016047825 */ /* 0x008fca00078e0204 */
[----:B------:R-:W2:Y:S02]  /*00f0*/  LDG.E.64 R6, desc[UR8][R4.64] ;  /* 0x0000000804067981 */ /* 0x000ea4000c1e1b00 */
[----:B--2---:R-:W-:-:S05]  /*0100*/  FFMA R21, R21, UR4, R6 ;  /* 0x0000000415157c23 */ /* 0x004fca0008000006 */
[----:B------:R0:W-:Y:S04]  /*0110*/  STG.E desc[UR8][R4.64], R21 ;  /* 0x0000001504007986 */ /* 0x0001e8000c101908 */
[----:B------:R-:W2:Y:S01]  /*0120*/  LDG.E R20, desc[UR8][R24.64+0x4] ;  /* 0x0000040818147981 */ /* 0x000ea2000c1e1900 */
[----:B------:R-:W-:Y:S01]  /*0130*/  UISETP.GE.AND UP0, UPT, UR5, 0x1, UPT ;  /* 0x000000010500788c */ /* 0x000fe2000bf06270 */
[----:B------:R-:W-:Y:S01]  /*0140*/  CS2R R12, SRZ ;  /* 0x00000000000c7805 */ /* 0x000fe2000001ff00 */
[----:B--2---:R-:W-:-:S05]  /*0150*/  FFMA R20, R20, UR4, R7 ;  /* 0x0000000414147c23 */ /* 0x004fca0008000007 */
[----:B------:R0:W-:Y:S02]  /*0160*/  STG.E desc[UR8][R4.64+0x4], R20 ;  /* 0x0000041404007986 */ /* 0x0001e4000c101908 */
[----:B------:R-:W-:Y:S05]  /*0170*/  BRA.U !UP0, `(.L_x_0) ;  /* 0x00000021085c7547 */ /* 0x000fea000b800000 */
[----:B------:R-:W1:Y:S01]  /*0180*/  S2UR UR5, SR_CgaCtaId ;  /* 0x00000000000579c3 */ /* 0x000e620000008800 */
[----:B------:R-:W-:Y:S01]  /*0190*/  UMOV UR4, 0x400 ;  /* 0x0000040000047882 */ /* 0x000fe20000000000 */
[C---:B------:R-:W-:Y:S01]  /*01a0*/  LOP3.LUT R16, R3.reuse, 0xfffffff0, RZ, 0xc0, !PT ;  /* 0xfffffff003107812 */ /* 0x040fe200078ec0ff */
[----:B------:R-:W-:Y:S01]  /*01b0*/  HFMA2 R2, -RZ, RZ, 0, 0 ;  /* 0x00000000ff027431 */ /* 0x000fe200000001ff */
[C---:B------:R-:W-:Y:S02]  /*01c0*/  LOP3.LUT R18, R3.reuse, 0xf, RZ, 0xc0, !PT ;  /* 0x0000000f03127812 */ /* 0x040fe400078ec0ff */
[----:B------:R-:W-:Y:S02]  /*01d0*/  CS2R R12, SRZ ;  /* 0x00000000000c7805 */ /* 0x000fe4000001ff00 */
[----:B------:R-:W-:Y:S02]  /*01e0*/  LOP3.LUT R17, R3, 0x7f0, RZ, 0xc0, !PT ;  /* 0x000007f003117812 */ /* 0x000fe400078ec0ff */
[----:B------:R-:W-:Y:S01]  /*01f0*/  IADD3 R16, PT, PT, -R16, RZ, RZ ;  /* 0x000000ff10107210 */ /* 0x000fe20007ffe1ff */
[----:B-1----:R-:W-:-:S06]  /*0200*/  ULEA UR4, UR5, UR4, 0x18 ;  /* 0x0000000405047291 */ /* 0x002fcc000f8ec0ff */
[----:B------:R-:W-:Y:S01]  /*0210*/  LEA R19, R0, UR4, 0x4 ;  /* 0x0000000400137c11 */ /* 0x000fe2000f8e20ff */
[----:B------:R-:W-:-:S06]  /*0220*/  UMOV UR4, URZ ;  /* 0x000000ff00047c82 */ /* 0x000fcc0008000000 */
.L_x_4:
[----:B0-----:R-:W0:Y:S01]  /*0230*/  LDC.64 R4, c[0x0][0x380] ;  /* 0x0000e000ff047b82 */ /* 0x001e220000000a00 */
[----:B------:R-:W-:Y:S01]  /*0240*/  IMAD R7, R3, UR4, R0 ;  /* 0x0000000403077c24 */ /* 0x000fe2000f8e0200 */
[----:B------:R-:W1:Y:S03]  /*0250*/  LDCU UR5, c[0x0][0x39c] ;  /* 0x00007380ff0577ac */ /* 0x000e660008000800 */
[----:B0-----:R-:W-:-:S06]  /*0260*/  IMAD.WIDE R4, R7, 0x10, R4 ;  /* 0x0000001007047825 */ /* 0x001fcc00078e0204 */
[----:B------:R-:W2:Y:S01]  /*0270*/  LDG.E.128 R4, desc[UR8][R4.64] ;  /* 0x0000000804047981 */ /* 0x000ea2000c1e1d00 */
[C---:B------:R-:W-:Y:S02]  /*0280*/  ISETP.GE.U32.AND P1, PT, R3.reuse, 0x10, PT ;  /* 0x000000100300780c */ /* 0x040fe40003f26070 */
[----:B------:R-:W-:Y:S02]  /*0290*/  IADD3 R2, PT, PT, R3, R2, RZ ;  /* 0x0000000203027210 */ /* 0x000fe40007ffe0ff */
[----:B------:R-:W-:Y:S02]  /*02a0*/  MOV R8, RZ ;  /* 0x000000ff00087202 */ /* 0x000fe40000000f00 */
[----:B-1----:R-:W-:Y:S01]  /*02b0*/  ISETP.GE.AND P0, PT, R2, UR5, PT ;  /* 0x0000000502007c0c */ /* 0x002fe2000bf06270 */
[----:B--2---:R0:W-:Y:S01]  /*02c0*/  STS.128 [R19], R4 ;  /* 0x0000000413007388 */ /* 0x0041e20000000c00 */
[----:B------:R-:W-:Y:S06]  /*02d0*/  BAR.SYNC.DEFER_BLOCKING 0x0 ;  /* 0x0000000000007b1d */ /* 0x000fec0000010000 */
[----:B------:R-:W-:Y:S05]  /*02e0*/  @!P1 BRA `(.L_x_1) ;  /* 0x0000000c00e89947 */ /* 0x000fea0003800000 */
[----:B------:R-:W1:Y:S01]  /*02f0*/  S2UR UR6, SR_CgaCtaId ;  /* 0x00000000000679c3 */ /* 0x000e620000008800 */
[----:B------:R-:W-:Y:S01]  /*0300*/  UMOV UR5, 0x400 ;  /* 0x0000040000057882 */ /* 0x000fe20000000000 */
[----:B------:R-:W-:Y:S01]  /*0310*/  MOV R23, R16 ;  /* 0x0000001000177202 */ /* 0x000fe20000000f00 */
[----:B-1----:R-:W-:-:S04]  /*0320*/  ULEA UR5, UR6, UR5, 0x18 ;  /* 0x0000000506057291 */ /* 0x002fc8000f8ec0ff */
[----:B------:R-:W-:-:S12]  /*0330*/  UIADD3 UR5, UPT, UPT, UR5, 0x80, URZ ;  /* 0x0000008005057890 */ /* 0x000fd8000fffe0ff */
.L_x_2:
[----:B------:R-:W1:Y:S01]  /*0340*/  LDS.128 R8, [UR5+-0x80] ;  /* 0xffff8005ff087984 */ /* 0x000e620008000c00 */
[----:B------:R-:W-:-:S03]  /*0350*/  IADD3 R23, PT, PT, R23, 0x10, RZ ;  /* 0x0000001017177810 */ /* 0x000fc60007ffe0ff */
[----:B0-----:R-:W0:Y:S01]  /*0360*/  LDS.128 R4, [UR5+-0x70] ;  /* 0xffff9005ff047984 */ /* 0x001e220008000c00 */
[----:B-1----:R-:W-:Y:S01]  /*0370*/  FADD R28, -R20, R9 ;  /* 0x00000009141c7221 */ /* 0x002fe20000000100 */
[----:B------:R-:W-:-:S03]  /*0380*/  FADD R29, -R21, R8 ;  /* 0x00000008151d7221 */ /* 0x000fc60000000100 */
[----:B------:R-:W-:Y:S01]  /*0390*/  FMUL R8, R28, R28 ;  /* 0x0000001c1c087220 */ /* 0x000fe20000400000 */
[----:B0-----:R-:W-:Y:S01]  /*03a0*/  FADD R15, -R20, R5 ;  /* 0x00000005140f7221 */ /* 0x001fe20000000100 */
[----:B------:R-:W-:Y:S02]  /*03b0*/  FADD R14, -R21, R4 ;  /* 0x00000004150e7221 */ /* 0x000fe40000000100 */
[----:B------:R-:W-:Y:S01]  /*03c0*/  FFMA R8, R29, R29, R8 ;  /* 0x0000001d1d087223 */ /* 0x000fe20000000008 */
[----:B------:R-:W-:-:S03]  /*03d0*/  FMUL R5, R15, R15 ;  /* 0x0000000f0f057220 */ /* 0x000fc60000400000 */
[----:B------:R-:W-:Y:S01]  /*03e0*/  FADD R8, R8, 9.9999997171806853657e-10 ;  /* 0x3089705f08087421 */ /* 0x000fe20000000000 */
[----:B------:R-:W-:-:S03]  /*03f0*/  FFMA R5, R14, R14, R5 ;  /* 0x0000000e0e057223 */ /* 0x000fc60000000005 */
[----:B------:R-:W-:Y:S01]  /*0400*/  FMUL R9, R8, R8 ;  /* 0x0000000808097220 */ /* 0x000fe20000400000 */
[----:B------:R-:W-:-:S03]  /*0410*/  FADD R5, R5, 9.9999997171806853657e-10 ;  /* 0x3089705f05057421 */ /* 0x000fc60000000000 */
[----:B------:R-:W-:Y:S01]  /*0420*/  FMUL R26, R8, R9 ;  /* 0x00000009081a7220 */ /* 0x000fe20000400000 */
[----:B------:R-:W-:-:S04]  /*0430*/  FMUL R4, R5, R5 ;  /* 0x0000000505047220 */ /* 0x000fc80000400000 */
[----:B------:R-:W-:Y:S01]  /*0440*/  FSETP.GEU.AND P1, PT, |R26|, 1.175494350822287508e-38, PT ;  /* 0x008000001a00780b */ /* 0x000fe20003f2e200 */
[----:B------:R-:W-:-:S12]  /*0450*/  FMUL R5, R5, R4 ;  /* 0x0000000405057220 */ /* 0x000fd80000400000 */
[----:B------:R-:W-:-:S04]  /*0460*/  @!P1 FMUL R26, R26, 16777216 ;  /* 0x4b8000001a1a9820 */ /* 0x000fc80000400000 */
[----:B------:R-:W0:Y:S02]  /*0470*/  MUFU.RSQ R6, R26 ;  /* 0x0000001a00067308 */ /* 0x000e240000001400 */
[----:B0-----:R-:W-:Y:S01]  /*0480*/  @!P1 FMUL R6, R6, 4096 ;  /* 0x4580000006069820 */ /* 0x001fe20000400000 */
[----:B------:R-:W-:-:S03]  /*0490*/  FSETP.GEU.AND P1, PT, |R5|, 1.175494350822287508e-38, PT ;  /* 0x008000000500780b */ /* 0x000fc60003f2e200 */
[----:B------:R-:W-:Y:S02]  /*04a0*/  FMUL R4, R11, R6 ;  /* 0x000000060b047220 */ /* 0x000fe40000400000 */
[----:B------:R-:W0:Y:S02]  /*04b0*/  LDS.128 R8, [UR5+-0x60] ;  /* 0xffffa005ff087984 */ /* 0x000e240008000c00 */
[-C--:B------:R-:W-:Y:S01]  /*04c0*/  FFMA R29, R29, R4.reuse, R12 ;  /* 0x000000041d1d7223 */ /* 0x080fe2000000000c */
[----:B------:R-:W-:-:S05]  /*04d0*/  FFMA R28, R28, R4, R13 ;  /* 0x000000041c1c7223 */ /* 0x000fca000000000d */
[----:B------:R-:W-:-:S04]  /*04e0*/  @!P1 FMUL R5, R5, 16777216 ;  /* 0x4b80000005059820 */ /* 0x000fc80000400000 */
[----:B------:R-:W1:Y:S02]  /*04f0*/  MUFU.RSQ R6, R5 ;  /* 0x0000000500067308 */ /* 0x000e640000001400 */
[----:B-1----:R-:W-:Y:S01]  /*0500*/  @!P1 FMUL R6, R6, 4096 ;  /* 0x4580000006069820 */ /* 0x002fe20000400000 */
[----:B0-----:R-:W-:Y:S01]  /*0510*/  FADD R26, -R20, R9 ;  /* 0x00000009141a7221 */ /* 0x001fe20000000100 */
[----:B------:R-:W-:-:S03]  /*0520*/  FADD R27, -R21, R8 ;  /* 0x00000008151b7221 */ /* 0x000fc60000000100 */
[----:B------:R-:W-:-:S04]  /*0530*/  FMUL R8, R26, R26 ;  /* 0x0000001a1a087220 */ /* 0x000fc80000400000 */
[----:B------:R-:W-:-:S04]  /*0540*/  FFMA R8, R27, R27, R8 ;  /* 0x0000001b1b087223 */ /* 0x000fc80000000008 */
[----:B------:R-:W-:Y:S01]  /*0550*/  FADD R9, R8, 9.9999997171806853657e-10 ;  /* 0x3089705f08097421 */ /* 0x000fe20000000000 */
[----:B------:R-:W-:-:S03]  /*0560*/  FMUL R8, R7, R6 ;  /* 0x0000000607087220 */ /* 0x000fc60000400000 */
[----:B------:R-:W-:-:S04]  /*0570*/  FMUL R4, R9, R9 ;  /* 0x0000000909047220 */ /* 0x000fc80000400000 */
[----:B------:R-:W-:Y:S02]  /*0580*/  FMUL R9, R9, R4 ;  /* 0x0000000409097220 */ /* 0x000fe40000400000 */
[----:B------:R-:W0:Y:S03]  /*0590*/  LDS.128 R4, [UR5+-0x50] ;  /* 0xffffb005ff047984 */ /* 0x000e260008000c00 */
[----:B------:R-:W-:-:S13]  /*05a0*/  FSETP.GEU.AND P1, PT, |R9|, 1.175494350822287508e-38, PT ;  /* 0x008000000900780b */ /* 0x000fda0003f2e200 */
[----:B------:R-:W-:-:S04]  /*05b0*/  @!P1 FMUL R9, R9, 16777216 ;  /* 0x4b80000009099820 */ /* 0x000fc80000400000 */
[----:B------:R-:W1:Y:S02]  /*05c0*/  MUFU.RSQ R10, R9 ;  /* 0x00000009000a7308 */ /* 0x000e640000001400 */
[----:B-1----:R-:W-:Y:S01]  /*05d0*/  @!P1 FMUL R10, R10, 4096 ;  /* 0x458000000a0a9820 */ /* 0x002fe20000400000 */
[----:B0-----:R-:W-:Y:S01]  /*05e0*/  FADD R12, -R20, R5 ;  /* 0x00000005140c7221 */ /* 0x001fe20000000100 */
[----:B------:R-:W-:Y:S02]  /*05f0*/  FADD R13, -R21, R4 ;  /* 0x00000004150d7221 */ /* 0x000fe40000000100 */
[----:B------:R-:W-:Y:S01]  /*0600*/  FMUL R6, R11, R10 ;  /* 0x0000000a0b067220 */ /* 0x000fe20000400000 */
[----:B------:R-:W-:-:S04]  /*0610*/  FMUL R4, R12, R12 ;  /* 0x0000000c0c047220 */ /* 0x000fc80000400000 */
[----:B------:R-:W-:Y:S01]  /*0620*/  FFMA R5, R13, R13, R4 ;  /* 0x0000000d0d057223 */ /* 0x000fe20000000004 */
[----:B------:R-:W-:-:S03]  /*0630*/  FFMA R4, R14, R8, R29 ;  /* 0x000000080e047223 */ /* 0x000fc6000000001d */
[----:B------:R-:W-:Y:S01]  /*0640*/  FADD R14, R5, 9.9999997171806853657e-10 ;  /* 0x3089705f050e7421 */ /* 0x000fe20000000000 */
[----:B------:R-:W-:Y:S02]  /*0650*/  FFMA R5, R15, R8, R28 ;  /* 0x000000080f057223 */ /* 0x000fe4000000001c */
[----:B------:R-:W0:Y:S01]  /*0660*/  LDS.128 R8, [UR5+-0x40] ;  /* 0xffffc005ff087984 */ /* 0x000e220008000c00 */
[----:B------:R-:W-:-:S04]  /*0670*/  FMUL R15, R14, R14 ;  /* 0x0000000e0e0f7220 */ /* 0x000fc80000400000 */
[----:B------:R-:W-:-:S05]  /*0680*/  FMUL R29, R14, R15 ;  /* 0x0000000f0e1d7220 */ /* 0x000fca0000400000 */
[----:B------:R-:W-:-:S13]  /*0690*/  FSETP.GEU.AND P1, PT, |R29|, 1.175494350822287508e-38, PT ;  /* 0x008000001d00780b */ /* 0x000fda0003f2e200 */
[----:B------:R-:W-:-:S04]  /*06a0*/  @!P1 FMUL R29, R29, 16777216 ;  /* 0x4b8000001d1d9820 */ /* 0x000fc80000400000 */
[----:B------:R-:W1:Y:S01]  /*06b0*/  MUFU.RSQ R28, R29 ;  /* 0x0000001d001c7308 */ /* 0x000e620000001400 */
[----:B0-----:R-:W-:Y:S01]  /*06c0*/  FADD R14, -R20, R9 ;  /* 0x00000009140e7221 */ /* 0x001fe20000000100 */
[----:B------:R-:W-:-:S03]  /*06d0*/  FADD R15, -R21, R8 ;  /* 0x00000008150f7221 */ /* 0x000fc60000000100 */
[----:B------:R-:W-:Y:S01]  /*06e0*/  FMUL R8, R14, R14 ;  /* 0x0000000e0e087220 */ /* 0x000fe20000400000 */
[----:B-1----:R-:W-:-:S03]  /*06f0*/  @!P1 FMUL R28, R28, 4096 ;  /* 0x458000001c1c9820 */ /* 0x002fc60000400000 */
[----:B------:R-:W-:Y:S01]  /*0700*/  FFMA R9, R15, R15, R8 ;  /* 0x0000000f0f097223 */ /* 0x000fe20000000008 */
[----:B------:R-:W-:Y:S01]  /*0710*/  FFMA R8, R27, R6, R4 ;  /* 0x000000061b087223 */ /* 0x000fe20000000004 */
[----:B------:R-:W-:Y:S02]  /*0720*/  FMUL R28, R7, R28 ;  /* 0x0000001c071c7220 */ /* 0x000fe40000400000 */
[----:B------:R-:W-:Y:S01]  /*0730*/  FADD R4, R9, 9.9999997171806853657e-10 ;  /* 0x3089705f09047421 */ /* 0x000fe20000000000 */
[----:B------:R-:W-:-:S03]  /*0740*/  FFMA R9, R26, R6, R5 ;  /* 0x000000061a097223 */ /* 0x000fc60000000005 */
        /* <DEDUP_REMOVED lines=47> */
[----:B------:R-:W0:Y:S03]  /*0a40*/  LDS.128 R8, [UR5] ;  /* 0x00000005ff087984 */ /* 0x000e260008000c00 */
        /* <DEDUP_REMOVED lines=14> */
[----:B------:R-:W0:Y:S03]  /*0b30*/  LDS.128 R4, [UR5+0x10] ;  /* 0x00001005ff047984 */ /* 0x000e260008000c00 */
        /* <DEDUP_REMOVED lines=56> */
[----:B------:R-:W-:Y:S01]  /*0ec0*/  FFMA R9, R14, R6, R5 ;  /* 0x000000060e097223 */ /* 0x000fe20000000005 */
[----:B------:R-:W-:Y:S02]  /*0ed0*/  FFMA R14, R27, R10, R8 ;  /* 0x0000000a1b0e7223 */ /* 0x000fe40000000008 */
        /* <DEDUP_REMOVED lines=8> */
[----:B------:R-:W-:-:S03]  /*0f60*/  FADD R4, -R21, R4 ;  /* 0x0000000415047221 */ /* 0x000fc60000000100 */
[----:B------:R-:W-:-:S04]  /*0f70*/  FMUL R15, R5, R5 ;  /* 0x00000005050f7220 */ /* 0x000fc80000400000 */
[----:B------:R-:W-:-:S04]  /*0f80*/  FFMA R15, R4, R4, R15 ;  /* 0x00000004040f7223 */ /* 0x000fc8000000000f */
[----:B------:R-:W-:-:S04]  /*0f90*/  FADD R15, R15, 9.9999997171806853657e-10 ;  /* 0x3089705f0f0f7421 */ /* 0x000fc80000000000 */
[----:B------:R-:W-:-:S04]  /*0fa0*/  FMUL R6, R15, R15 ;  /* 0x0000000f0f067220 */ /* 0x000fc80000400000 */
[----:B------:R-:W-:Y:S01]  /*0fb0*/  FMUL R6, R15, R6 ;  /* 0x000000060f067220 */ /* 0x000fe20000400000 */
[----:B------:R-:W-:Y:S01]  /*0fc0*/  FFMA R15, R26, R10, R9 ;  /* 0x0000000a1a0f7223 */ /* 0x000fe20000000009 */
[----:B------:R-:W-:Y:S02]  /*0fd0*/  FMUL R26, R11, R28 ;  /* 0x0000001c0b1a7220 */ /* 0x000fe40000400000 */
[----:B------:R-:W0:Y:S01]  /*0fe0*/  LDS.128 R8, [UR5+0x60] ;  /* 0x00006005ff087984 */ /* 0x000e220008000c00 */
[----:B------:R-:W-:Y:S01]  /*0ff0*/  FSETP.GEU.AND P1, PT, |R6|, 1.175494350822287508e-38, PT ;  /* 0x008000000600780b */ /* 0x000fe20003f2e200 */
[-C--:B------:R-:W-:Y:S01]  /*1000*/  FFMA R27, R13, R26.reuse, R14 ;  /* 0x0000001a0d1b7223 */ /* 0x080fe2000000000e */
[----:B------:R-:W-:Y:S02]  /*1010*/  FFMA R26, R12, R26, R15 ;  /* 0x0000001a0c1a7223 */ /* 0x000fe4000000000f */
[----:B------:R-:W1:Y:S01]  /*1020*/  LDS.128 R12, [UR5+0x70] ;  /* 0x00007005ff0c7984 */ /* 0x000e620008000c00 */
[----:B------:R-:W-:-:S08]  /*1030*/  UIADD3 UR5, UPT, UPT, UR5, 0x100, URZ ;  /* 0x0000010005057890 */ /* 0x000fd0000fffe0ff */
[----:B------:R-:W-:-:S04]  /*1040*/  @!P1 FMUL R6, R6, 16777216 ;  /* 0x4b80000006069820 */ /* 0x000fc80000400000 */
[----:B------:R-:W2:Y:S02]  /*1050*/  MUFU.RSQ R28, R6 ;  /* 0x00000006001c7308 */ /* 0x000ea40000001400 */
[----:B--2---:R-:W-:-:S04]  /*1060*/  @!P1 FMUL R28, R28, 4096 ;  /* 0x458000001c1c9820 */ /* 0x004fc80000400000 */
[----:B------:R-:W-:Y:S01]  /*1070*/  FMUL R7, R7, R28 ;  /* 0x0000001c07077220 */ /* 0x000fe20000400000 */
[----:B0-----:R-:W-:Y:S01]  /*1080*/  FADD R9, -R20, R9 ;  /* 0x0000000914097221 */ /* 0x001fe20000000100 */
[----:B------:R-:W-:Y:S02]  /*1090*/  FADD R8, -R21, R8 ;  /* 0x0000000815087221 */ /* 0x000fe40000000100 */
[----:B------:R-:W-:Y:S01]  /*10a0*/  FFMA R27, R4, R7, R27 ;  /* 0x00000007041b7223 */ /* 0x000fe2000000001b */
[----:B------:R-:W-:Y:S01]  /*10b0*/  FMUL R29, R9, R9 ;  /* 0x00000009091d7220 */ /* 0x000fe20000400000 */
[----:B-1----:R-:W-:Y:S01]  /*10c0*/  FADD R13, -R20, R13 ;  /* 0x0000000d140d7221 */ /* 0x002fe20000000100 */
[----:B------:R-:W-:Y:S01]  /*10d0*/  FADD R12, -R21, R12 ;  /* 0x0000000c150c7221 */ /* 0x000fe20000000100 */
[----:B------:R-:W-:Y:S01]  /*10e0*/  FFMA R26, R5, R7, R26 ;  /* 0x00000007051a7223 */ /* 0x000fe2000000001a */
[----:B------:R-:W-:Y:S01]  /*10f0*/  FFMA R29, R8, R8, R29 ;  /* 0x00000008081d7223 */ /* 0x000fe2000000001d */
[----:B------:R-:W-:-:S03]  /*1100*/  FMUL R4, R13, R13 ;  /* 0x0000000d0d047220 */ /* 0x000fc60000400000 */
[----:B------:R-:W-:Y:S01]  /*1110*/  FADD R29, R29, 9.9999997171806853657e-10 ;  /* 0x3089705f1d1d7421 */ /* 0x000fe20000000000 */
[----:B------:R-:W-:-:S04]  /*1120*/  FFMA R4, R12, R12, R4 ;  /* 0x0000000c0c047223 */ /* 0x000fc80000000004 */
[----:B------:R-:W-:Y:S01]  /*1130*/  FADD R6, R4, 9.9999997171806853657e-10 ;  /* 0x3089705f04067421 */ /* 0x000fe20000000000 */
[----:B------:R-:W-:-:S04]  /*1140*/  FMUL R4, R29, R29 ;  /* 0x0000001d1d047220 */ /* 0x000fc80000400000 */
[----:B------:R-:W-:Y:S01]  /*1150*/  FMUL R4, R29, R4 ;  /* 0x000000041d047220 */ /* 0x000fe20000400000 */
[----:B------:R-:W-:-:S04]  /*1160*/  FMUL R29, R6, R6 ;  /* 0x00000006061d7220 */ /* 0x000fc80000400000 */
[----:B------:R-:W-:Y:S01]  /*1170*/  FSETP.GEU.AND P1, PT, |R4|, 1.175494350822287508e-38, PT ;  /* 0x008000000400780b */ /* 0x000fe20003f2e200 */
[----:B------:R-:W-:-:S05]  /*1180*/  FMUL R29, R6, R29 ;  /* 0x0000001d061d7220 */ /* 0x000fca0000400000 */
[----:B------:R-:W-:-:S07]  /*1190*/  FSETP.GEU.AND P2, PT, |R29|, 1.175494350822287508e-38, PT ;  /* 0x008000001d00780b */ /* 0x000fce0003f4e200 */
[----:B------:R-:W-:-:S04]  /*11a0*/  @!P1 FMUL R4, R4, 16777216 ;  /* 0x4b80000004049820 */ /* 0x000fc80000400000 */
[----:B------:R-:W0:Y:S02]  /*11b0*/  MUFU.RSQ R6, R4 ;  /* 0x0000000400067308 */ /* 0x000e240000001400 */
[----:B------:R-:W-:-:S06]  /*11c0*/  @!P2 FMUL R29, R29, 16777216 ;  /* 0x4b8000001d1da820 */ /* 0x000fcc0000400000 */
[----:B------:R-:W1:Y:S01]  /*11d0*/  MUFU.RSQ R10, R29 ;  /* 0x0000001d000a7308 */ /* 0x000e620000001400 */
[----:B0-----:R-:W-:Y:S01]  /*11e0*/  @!P1 FMUL R6, R6, 4096 ;  /* 0x4580000006069820 */ /* 0x001fe20000400000 */
[----:B------:R-:W-:-:S03]  /*11f0*/  ISETP.NE.AND P1, PT, R23, RZ, PT ;  /* 0x000000ff1700720c */ /* 0x000fc60003f25270 */
[----:B------:R-:W-:Y:S01]  /*1200*/  FMUL R11, R11, R6 ;  /* 0x000000060b0b7220 */ /* 0x000fe20000400000 */
[----:B-1----:R-:W-:-:S03]  /*1210*/  @!P2 FMUL R10, R10, 4096 ;  /* 0x458000000a0aa820 */ /* 0x002fc60000400000 */
[-C--:B------:R-:W-:Y:S01]  /*1220*/  FFMA R27, R8, R11.reuse, R27 ;  /* 0x0000000b081b7223 */ /* 0x080fe2000000001b */
[----:B------:R-:W-:Y:S01]  /*1230*/  FFMA R26, R9, R11, R26 ;  /* 0x0000000b091a7223 */ /* 0x000fe2000000001a */
[----:B------:R-:W-:-:S04]  /*1240*/  FMUL R15, R15, R10 ;  /* 0x0000000a0f0f7220 */ /* 0x000fc80000400000 */
[-C--:B------:R-:W-:Y:S01]  /*1250*/  FFMA R12, R12, R15.reuse, R27 ;  /* 0x0000000f0c0c7223 */ /* 0x080fe2000000001b */
[----:B------:R-:W-:Y:S01]  /*1260*/  FFMA R13, R13, R15, R26 ;  /* 0x0000000f0d0d7223 */ /* 0x000fe2000000001a */
[----:B------:R-:W-:Y:S06]  /*1270*/  @P1 BRA `(.L_x_2) ;  /* 0xfffffff000301947 */ /* 0x000fec000383ffff */
[----:B------:R-:W-:-:S07]  /*1280*/  MOV R8, R17 ;  /* 0x0000001100087202 */ /* 0x000fce0000000f00 */
.L_x_1:
[----:B------:R-:W-:-:S13]  /*1290*/  ISETP.NE.AND P1, PT, R18, RZ, PT ;  /* 0x000000ff1200720c */ /* 0x000fda0003f25270 */
[----:B------:R-:W-:Y:S05]  /*12a0*/  @!P1 BRA `(.L_x_3) ;  /* 0x0000001000049947 */ /* 0x000fea0003800000 */
[----:B0-----:R-:W0:Y:S01]  /*12b0*/  S2R R5, SR_CgaCtaId ;  /* 0x0000000000057919 */ /* 0x001e220000008800 */
[----:B------:R-:W-:-:S04]  /*12c0*/  MOV R4, 0x400 ;  /* 0x0000040000047802 */ /* 0x000fc80000000f00 */
[----:B0-----:R-:W-:-:S04]  /*12d0*/  LEA R5, R5, R4, 0x18 ;  /* 0x0000000405057211 */ /* 0x001fc800078ec0ff */
[----:B------:R-:W-:-:S05]  /*12e0*/  LEA R8, R8, R5, 0x4 ;  /* 0x0000000508087211 */ /* 0x000fca00078e20ff */
[----:B------:R-:W0:Y:S02]  /*12f0*/  LDS.128 R4, [R8] ;  /* 0x0000000008047984 */ /* 0x000e240000000c00 */
[----:B0-----:R-:W-:Y:S01]  /*1300*/  FADD R6, -R20, R5 ;  /* 0x0000000514067221 */ /* 0x001fe20000000100 */
[----:B------:R-:W-:-:S03]  /*1310*/  FADD R5, -R21, R4 ;  /* 0x0000000415057221 */ /* 0x000fc60000000100 */
[----:B------:R-:W-:-:S04]  /*1320*/  FMUL R4, R6, R6 ;  /* 0x0000000606047220 */ /* 0x000fc80000400000 */
[----:B------:R-:W-:-:S04]  /*1330*/  FFMA R4, R5, R5, R4 ;  /* 0x0000000505047223 */ /* 0x000fc80000000004 */
[----:B------:R-:W-:-:S04]  /*1340*/  FADD R4, R4, 9.9999997171806853657e-10 ;  /* 0x3089705f04047421 */ /* 0x000fc80000000000 */
[----:B------:R-:W-:-:S04]  /*1350*/  FMUL R9, R4, R4 ;  /* 0x0000000404097220 */ /* 0x000fc80000400000 */
[----:B------:R-:W-:-:S05]  /*1360*/  FMUL R4, R4, R9 ;  /* 0x0000000904047220 */ /* 0x000fca0000400000 */
[----:B------:R-:W-:-:S13]  /*1370*/  FSETP.GEU.AND P1, PT, |R4|, 1.175494350822287508e-38, PT ;  /* 0x008000000400780b */ /* 0x000fda0003f2e200 */
[----:B------:R-:W-:-:S04]  /*1380*/  @!P1 FMUL R4, R4, 16777216 ;  /* 0x4b80000004049820 */ /* 0x000fc80000400000 */
[----:B------:R-:W0:Y:S02]  /*1390*/  MUFU.RSQ R10, R4 ;  /* 0x00000004000a7308 */ /* 0x000e240000001400 */
[----:B0-----:R-:W-:Y:S01]  /*13a0*/  @!P1 FMUL R10, R10, 4096 ;  /* 0x458000000a0a9820 */ /* 0x001fe20000400000 */
[----:B------:R-:W-:-:S03]  /*13b0*/  ISETP.NE.AND P1, PT, R18, 0x1, PT ;  /* 0x000000011200780c */ /* 0x000fc60003f25270 */
[----:B------:R-:W-:-:S04]  /*13c0*/  FMUL R7, R7, R10 ;  /* 0x0000000a07077220 */ /* 0x000fc80000400000 */
[-C--:B------:R-:W-:Y:S01]  /*13d0*/  FFMA R12, R5, R7.reuse, R12 ;  /* 0x00000007050c7223 */ /* 0x080fe2000000000c */
[----:B------:R-:W-:-:S05]  /*13e0*/  FFMA R13, R6, R7, R13 ;  /* 0x00000007060d7223 */ /* 0x000fca000000000d */
[----:B------:R-:W-:Y:S05]  /*13f0*/  @!P1 BRA `(.L_x_3) ;  /* 0x0000000c00b09947 */ /* 0x000fea0003800000 */
[----:B------:R-:W0:Y:S02]  /*1400*/  LDS.128 R4, [R8+0x10] ;  /* 0x0000100008047984 */ /* 0x000e240000000c00 */
        /* <DEDUP_REMOVED lines=231> */
[----:B0-----:R-:W-:-:S04]  /*2280*/  @!P1 FMUL R10, R10, 4096 ;  /* 0x458000000a0a9820 */ /* 0x001fc80000400000 */
[----:B------:R-:W-:-:S04]  /*2290*/  FMUL R7, R7, R10 ;  /* 0x0000000a07077220 */ /* 0x000fc80000400000 */
[-C--:B------:R-:W-:Y:S01]  /*22a0*/  FFMA R12, R5, R7.reuse, R12 ;  /* 0x00000007050c7223 */ /* 0x080fe2000000000c */
[----:B------:R-:W-:-:S07]  /*22b0*/  FFMA R13, R6, R7, R13 ;  /* 0x00000007060d7223 */ /* 0x000fce000000000d */
.L_x_3:
[----:B------:R-:W-:Y:S01]  /*22c0*/  BAR.SYNC.DEFER_BLOCKING 0x0 ;  /* 0x0000000000007b1d */ /* 0x000fe20000010000 */
[----:B------:R-:W-:-:S05]  /*22d0*/  UIADD3 UR4, UPT, UPT, UR4, 0x1, URZ ;  /* 0x0000000104047890 */ /* 0x000fca000fffe0ff */
[----:B------:R-:W-:Y:S07]  /*22e0*/  @!P0 BRA `(.L_x_4) ;  /* 0xffffffdc00d08947 */ /* 0x000fee000383ffff */
.L_x_0:
[----:B------:R-:W1:Y:S01]  /*22f0*/  LDC.64 R2, c[0x0][0x390] ;  /* 0x0000e400ff027b82 */ /* 0x000e620000000a00 */
[----:B------:R-:W2:Y:S01]  /*2300*/  LDCU UR4, c[0x0][0x398] ;  /* 0x00007300ff0477ac */ /* 0x000ea20008000800 */
[----:B-1----:R-:W-:-:S05]  /*2310*/  IMAD.WIDE R22, R22, 0xc, R2 ;  /* 0x0000000c16167825 */ /* 0x002fca00078e0202 */
[----:B------:R-:W-:Y:S04]  /*2320*/  STG.E desc[UR8][R22.64], R12 ;  /* 0x0000000c16007986 */ /* 0x000fe8000c101908 */
[----:B------:R-:W-:Y:S04]  /*2330*/  STG.E desc[UR8][R22.64+0x4], R13 ;  /* 0x0000040d16007986 */ /* 0x000fe8000c101908 */
[----:B------:R-:W-:Y:S04]  /*2340*/  STG.E desc[UR8][R22.64+0x8], RZ ;  /* 0x000008ff16007986 */ /* 0x000fe8000c101908 */
[----:B------:R-:W2:Y:S04]  /*2350*/  LDG.E R3, desc[UR8][R24.64] ;  /* 0x0000000818037981 */ /* 0x000ea8000c1e1900 */
[----:B------:R-:W0:Y:S01]  /*2360*/  LDG.E R0, desc[UR8][R24.64+0x4] ;  /* 0x0000040818007981 */ /* 0x000e22000c1e1900 */
[----:B--2---:R-:W-:Y:S01]  /*2370*/  FFMA R3, R12, UR4, R3 ;  /* 0x000000040c037c23 */ /* 0x004fe20008000003 */
[----:B0-----:R-:W-:-:S04]  /*2380*/  FFMA R5, R13, UR4, R0 ;  /* 0x000000040d057c23 */ /* 0x001fc80008000000 */
[----:B------:R-:W-:Y:S04]  /*2390*/  STG.E desc[UR8][R24.64], R3 ;  /* 0x0000000318007986 */ /* 0x000fe8000c101908 */
[----:B------:R-:W-:Y:S01]  /*23a0*/  STG.E desc[UR8][R24.64+0x4], R5 ;  /* 0x0000040518007986 */ /* 0x000fe2000c101908 */
[----:B------:R-:W-:Y:S05]  /*23b0*/  EXIT ;  /* 0x000000000000794d */ /* 0x000fea0003800000 */
.L_x_5:
[----:B------:R-:W-:-:S00]  /*23c0*/  BRA `(.L_x_5) ;  /* 0xfffffffc00fc7947 */ /* 0x000fc0000383ffff */
[----:B------:R-:W-:-:S00]  /*23d0*/  NOP ;  /* 0x0000000000007918 */ /* 0x000fc00000000000 */
        /* <DEDUP_REMOVED lines=10> */
.L_x_12:


//--------------------- .text._Z12d_preprocessP6float4P6float3S2_fi --------------------------
	.section	.text._Z12d_preprocessP6float4P6float3S2_fi,"ax",@progbits
	.align	128
        .global         _Z12d_preprocessP6float4P6float3S2_fi
        .type           _Z12d_preprocessP6float4P6float3S2_fi,@function
        .size           _Z12d_preprocessP6float4P6float3S2_fi,(.L_x_13 - _Z12d_preprocessP6float4P6float3S2_fi)
        .other          _Z12d_preprocessP6float4P6float3S2_fi,@"STO_CUDA_ENTRY STV_DEFAULT"
_Z12d_preprocessP6float4P6float3S2_fi:
.text._Z12d_preprocessP6float4P6float3S2_fi:
[----:B------:R-:W-:Y:S01]  /*0000*/  LDC R1, c[0x0][0x37c] ;  /* 0x0000df00ff017b82 */ /* 0x000fe20000000800 */
[----:B------:R-:W0:Y:S01]  /*0010*/  S2R R0, SR_TID.X ;  /* 0x0000000000007919 */ /* 0x000e220000002100 */
[----:B------:R-:W1:Y:S06]  /*0020*/  LDCU UR7, c[0x0][0x39c] ;  /* 0x00007380ff0777ac */ /* 0x000e6c0008000800 */
[----:B------:R-:W0:Y:S01]  /*0030*/  S2UR UR4, SR_CTAID.X ;  /* 0x00000000000479c3 */ /* 0x000e220000002500 */
[----:B------:R-:W-:Y:S01]  /*0040*/  HFMA2 R24, -RZ, RZ, 0, 0 ;  /* 0x00000000ff187431 */ /* 0x000fe200000001ff */
[----:B------:R-:W-:Y:S01]  /*0050*/  MOV R23, RZ ;  /* 0x000000ff00177202 */ /* 0x000fe20000000f00 */
[----:B------:R-:W2:Y:S05]  /*0060*/  LDCU.64 UR8, c[0x0][0x358] ;  /* 0x00006b00ff0877ac */ /* 0x000eaa0008000a00 */
[----:B------:R-:W0:Y:S01]  /*0070*/  LDC R3, c[0x0][0x360] ;  /* 0x0000d800ff037b82 */ /* 0x000e220000000800 */
[----:B-1----:R-:W-:Y:S01]  /*0080*/  UISETP.GE.AND UP0, UPT, UR7, 0x1, UPT ;  /* 0x000000010700788c */ /* 0x002fe2000bf06270 */
[----:B0-----:R-:W-:-:S08]  /*0090*/  IMAD R22, R3, UR4, R0 ;  /* 0x0000000403167c24 */ /* 0x001fd0000f8e0200 */
[----:B--2---:R-:W-:Y:S05]  /*00a0*/  BRA.U !UP0, `(.L_x_6) ;  /* 0x00000021086c7547 */ /* 0x004fea000b800000 */
[----:B------:R-:W0:Y:S02]  /*00b0*/  LDC.64 R4, c[0x0][0x380] ;  /* 0x0000e000ff047b82 */ /* 0x000e240000000a00 */
[----:B0-----:R-:W-:-:S06]  /*00c0*/  IMAD.WIDE R4, R22, 0x10, R4 ;  /* 0x0000001016047825 */ /* 0x001fcc00078e0204 */
[----:B------:R-:W5:Y:S01]  /*00d0*/  LDG.E.64 R4, desc[UR8][R4.64] ;  /* 0x0000000804047981 */ /* 0x000f62000c1e1b00 */
[----:B------:R-:W0:Y:S01]  /*00e0*/  S2UR UR5, SR_CgaCtaId ;  /* 0x00000000000579c3 */ /* 0x000e220000008800 */
[----:B------:R-:W-:Y:S01]  /*00f0*/  UMOV UR4, 0x400 ;  /* 0x0000040000047882 */ /* 0x000fe20000000000 */
[C---:B------:R-:W-:Y:S02]  /*0100*/  LOP3.LUT R2, R3.reuse, 0xfffffff0, RZ, 0xc0, !PT ;  /* 0xfffffff003027812 */ /* 0x040fe400078ec0ff */
[C---:B------:R-:W-:Y:S02]  /*0110*/  LOP3.LUT R20, R3.reuse, 0xf, RZ, 0xc0, !PT ;  /* 0x0000000f03147812 */ /* 0x040fe400078ec0ff */
[----:B------:R-:W-:Y:S02]  /*0120*/  LOP3.LUT R7, R3, 0x7f0, RZ, 0xc0, !PT ;  /* 0x000007f003077812 */ /* 0x000fe400078ec0ff */
[----:B------:R-:W-:Y:S02]  /*0130*/  MOV R23, RZ ;  /* 0x000000ff00177202 */ /* 0x000fe40000000f00 */
[----:B------:R-:W-:-:S02]  /*0140*/  MOV R6, RZ ;  /* 0x000000ff00067202 */ /* 0x000fc40000000f00 */
[----:B------:R-:W-:Y:S02]  /*0150*/  MOV R24, RZ ;  /* 0x000000ff00187202 */ /* 0x000fe40000000f00 */
[----:B------:R-:W-:Y:S01]  /*0160*/  IADD3 R2, PT, PT, -R2, RZ, RZ ;  /* 0x000000ff02027210 */ /* 0x000fe20007ffe1ff */
[----:B0-----:R-:W-:-:S06]  /*0170*/  ULEA UR4, UR5, UR4, 0x18 ;  /* 0x0000000405047291 */ /* 0x001fcc000f8ec0ff */
[----:B------:R-:W-:Y:S01]  /*0180*/  LEA R21, R0, UR4, 0x4 ;  /* 0x0000000400157c11 */ /* 0x000fe2000f8e20ff */
[----:B------:R-:W-:-:S06]  /*0190*/  UMOV UR4, URZ ;  /* 0x000000ff00047c82 */ /* 0x000fcc0008000000 */
.L_x_10:
[----:B0-----:R-:W0:Y:S01]  /*01a0*/  LDC.64 R8, c[0x0][0x380] ;  /* 0x0000e000ff087b82 */ /* 0x001e220000000a00 */
[----:B------:R-:W-:Y:S01]  /*01b0*/  IMAD R11, R3, UR4, R0 ;  /* 0x00000004030b7c24 */ /* 0x000fe2000f8e0200 */
[----:B------:R-:W1:Y:S03]  /*01c0*/  LDCU UR7, c[0x0][0x39c] ;  /* 0x00007380ff0777ac */ /* 0x000e660008000800 */
[----:B0-----:R-:W-:-:S06]  /*01d0*/  IMAD.WIDE R8, R11, 0x10, R8 ;  /* 0x000000100b087825 */ /* 0x001fcc00078e0208 */
[----:B------:R-:W2:Y:S01]  /*01e0*/  LDG.E.128 R8, desc[UR8][R8.64] ;  /* 0x0000000808087981 */ /* 0x000ea2000c1e1d00 */
[C---:B------:R-:W-:Y:S01]  /*01f0*/  ISETP.GE.U32.AND P1, PT, R3.reuse, 0x10, PT ;  /* 0x000000100300780c */ /* 0x040fe20003f26070 */
[----:B------:R-:W-:Y:S01]  /*0200*/  HFMA2 R12, -RZ, RZ, 0, 0 ;  /* 0x00000000ff0c7431 */ /* 0x000fe200000001ff */
[----:B------:R-:W-:-:S04]  /*0210*/  IADD3 R6, PT, PT, R3, R6, RZ ;  /* 0x0000000603067210 */ /* 0x000fc80007ffe0ff */
        /* <DEDUP_REMOVED lines=9> */
.L_x_8:
[----:B------:R-:W1:Y:S01]  /*02b0*/  LDS.128 R16, [UR5+-0x80] ;  /* 0xffff8005ff107984 */ /* 0x000e620008000c00 */
[----:B------:R-:W-:-:S03]  /*02c0*/  IADD3 R25, PT, PT, R25, 0x10, RZ ;  /* 0x0000001019197810 */ /* 0x000fc60007ffe0ff */
[----:B------:R-:W2:Y:S01]  /*02d0*/  LDS.128 R12, [UR5+-0x60] ;  /* 0xffffa005ff0c7984 */ /* 0x000ea20008000c00 */
[----:B-1---5:R-:W-:Y:S01]  /*02e0*/  FADD R17, -R5, R17 ;  /* 0x0000001105117221 */ /* 0x022fe20000000100 */
[----:B------:R-:W-:-:S03]  /*02f0*/  FADD R16, -R4, R16 ;  /* 0x0000001004107221 */ /* 0x000fc60000000100 */
[----:B0-----:R-:W-:Y:S01]  /*0300*/  FMUL R9, R17, R17 ;  /* 0x0000001111097220 */ /* 0x001fe20000400000 */
[----:B--2---:R-:W-:-:S03]  /*0310*/  FADD R12, -R4, R12 ;  /* 0x0000000c040c7221 */ /* 0x004fc60000000100 */
[----:B------:R-:W-:-:S04]  /*0320*/  FFMA R9, R16, R16, R9 ;  /* 0x0000001010097223 */ /* 0x000fc80000000009 */
[----:B------:R-:W-:-:S04]  /*0330*/  FADD R9, R9, 9.9999997171806853657e-10 ;  /* 0x3089705f09097421 */ /* 0x000fc80000000000 */
[----:B------:R-:W-:-:S04]  /*0340*/  FMUL R8, R9, R9 ;  /* 0x0000000909087220 */ /* 0x000fc80000400000 */
[----:B------:R-:W-:Y:S02]  /*0350*/  FMUL R28, R9, R8 ;  /* 0x00000008091c7220 */ /* 0x000fe40000400000 */
[----:B------:R-:W0:Y:S03]  /*0360*/  LDS.128 R8, [UR5+-0x70] ;  /* 0xffff9005ff087984 */ /* 0x000e260008000c00 */
[----:B------:R-:W-:-:S13]  /*0370*/  FSETP.GEU.AND P1, PT, |R28|, 1.175494350822287508e-38, PT ;  /* 0x008000001c00780b */ /* 0x000fda0003f2e200 */
[----:B------:R-:W-:-:S04]  /*0380*/  @!P1 FMUL R28, R28, 16777216 ;  /* 0x4b8000001c1c9820 */ /* 0x000fc80000400000 */
[----:B------:R-:W1:Y:S02]  /*0390*/  MUFU.RSQ R18, R28 ;  /* 0x0000001c00127308 */ /* 0x000e640000001400 */
[----:B-1----:R-:W-:Y:S01]  /*03a0*/  @!P1 FMUL R18, R18, 4096 ;  /* 0x4580000012129820 */ /* 0x002fe20000400000 */
[----:B0-----:R-:W-:-:S03]  /*03b0*/  FADD R26, -R5, R9 ;  /* 0x00000009051a7221 */ /* 0x001fc60000000100 */
[----:B------:R-:W-:Y:S01]  /*03c0*/  FMUL R19, R19, R18 ;  /* 0x0000001213137220 */ /* 0x000fe20000400000 */
[----:B------:R-:W-:Y:S01]  /*03d0*/  FADD R8, -R4, R8 ;  /* 0x0000000804087221 */ /* 0x000fe20000000100 */
[----:B------:R-:W-:Y:S02]  /*03e0*/  FMUL R29, R26, R26 ;  /* 0x0000001a1a1d7220 */ /* 0x000fe40000400000 */
[-C--:B------:R-:W-:Y:S01]  /*03f0*/  FFMA R27, R17, R19.reuse, R24 ;  /* 0x00000013111b7223 */ /* 0x080fe20000000018 */
[----:B------:R-:W-:Y:S01]  /*0400*/  FADD R24, -R5, R13 ;  /* 0x0000000d05187221 */ /* 0x000fe20000000100 */
[----:B------:R-:W-:Y:S01]  /*0410*/  FFMA R9, R16, R19, R23 ;  /* 0x0000001310097223 */ /* 0x000fe20000000017 */
[----:B------:R-:W-:Y:S01]  /*0420*/  FFMA R29, R8, R8, R29 ;  /* 0x00000008081d7223 */ /* 0x000fe2000000001d */
[----:B------:R-:W0:Y:S01]  /*0430*/  LDS.128 R16, [UR5+-0x50] ;  /* 0xffffb005ff107984 */ /* 0x000e220008000c00 */
[----:B------:R-:W-:Y:S02]  /*0440*/  FMUL R13, R24, R24 ;  /* 0x00000018180d7220 */ /* 0x000fe40000400000 */
[----:B------:R-:W-:-:S02]  /*0450*/  FADD R29, R29, 9.9999997171806853657e-10 ;  /* 0x3089705f1d1d7421 */ /* 0x000fc40000000000 */
[----:B------:R-:W-:Y:S02]  /*0460*/  FFMA R13, R12, R12, R13 ;  /* 0x0000000c0c0d7223 */ /* 0x000fe4000000000d */
[----:B------:R-:W-:Y:S02]  /*0470*/  FMUL R10, R29, R29 ;  /* 0x0000001d1d0a7220 */ /* 0x000fe40000400000 */
[----:B------:R-:W-:Y:S02]  /*0480*/  FADD R13, R13, 9.9999997171806853657e-10 ;  /* 0x3089705f0d0d7421 */ /* 0x000fe40000000000 */
[----:B------:R-:W-:Y:S02]  /*0490*/  FMUL R29, R29, R10 ;  /* 0x0000000a1d1d7220 */ /* 0x000fe40000400000 */
[----:B------:R-:W-:-:S03]  /*04a0*/  FMUL R10, R13, R13 ;  /* 0x0000000d0d0a7220 */ /* 0x000fc60000400000 */
[----:B------:R-:W-:Y:S01]  /*04b0*/  FSETP.GEU.AND P1, PT, |R29|, 1.175494350822287508e-38, PT ;  /* 0x008000001d00780b */ /* 0x000fe20003f2e200 */
[----:B------:R-:W-:-:S05]  /*04c0*/  FMUL R10, R13, R10 ;  /* 0x0000000a0d0a7220 */ /* 0x000fca0000400000 */
[----:B------:R-:W-:-:S07]  /*04d0*/  FSETP.GEU.AND P2, PT, |R10|, 1.175494350822287508e-38, PT ;  /* 0x008000000a00780b */ /* 0x000fce0003f4e200 */
[----:B------:R-:W-:-:S04]  /*04e0*/  @!P1 FMUL R29, R29, 16777216 ;  /* 0x4b8000001d1d9820 */ /* 0x000fc80000400000 */
[----:B------:R-:W1:Y:S02]  /*04f0*/  MUFU.RSQ R14, R29 ;  /* 0x0000001d000e7308 */ /* 0x000e640000001400 */
[----:B------:R-:W-:Y:S01]  /*0500*/  @!P2 FMUL R10, R10, 16777216 ;  /* 0x4b8000000a0aa820 */ /* 0x000fe20000400000 */
[----:B0-----:R-:W-:-:S05]  /*0510*/  FADD R23, -R5, R17 ;  /* 0x0000001105177221 */ /* 0x001fca0000000100 */
[----:B------:R-:W0:Y:S01]  /*0520*/  MUFU.RSQ R10, R10 ;  /* 0x0000000a000a7308 */ /* 0x000e220000001400 */
[----:B------:R-:W-:Y:S01]  /*0530*/  FADD R16, -R4, R16 ;  /* 0x0000001004107221 */ /* 0x000fe20000000100 */
[----:B------:R-:W-:-:S04]  /*0540*/  FMUL R13, R23, R23 ;  /* 0x00000017170d7220 */ /* 0x000fc80000400000 */
[----:B------:R-:W-:Y:S01]  /*0550*/  FFMA R13, R16, R16, R13 ;  /* 0x00000010100d7223 */ /* 0x000fe2000000000d */
[----:B-1----:R-:W-:-:S03]  /*0560*/  @!P1 FMUL R14, R14, 4096 ;  /* 0x458000000e0e9820 */ /* 0x002fc60000400000 */
[----:B------:R-:W-:Y:S01]  /*0570*/  FADD R28, R13, 9.9999997171806853657e-10 ;  /* 0x3089705f0d1c7421 */ /* 0x000fe20000000000 */
[----:B------:R-:W-:-:S03]  /*0580*/  FMUL R13, R11, R14 ;  /* 0x0000000e0b0d7220 */ /* 0x000fc60000400000 */
[----:B------:R-:W-:Y:S01]  /*0590*/  FMUL R11, R28, R28 ;  /* 0x0000001c1c0b7220 */ /* 0x000fe20000400000 */
[----:B0-----:R-:W-:Y:S01]  /*05a0*/  @!P2 FMUL R10, R10, 4096 ;  /* 0x458000000a0aa820 */ /* 0x001fe20000400000 */
[----:B------:R-:W-:Y:S02]  /*05b0*/  FFMA R29, R8, R13, R9 ;  /* 0x0000000d081d7223 */ /* 0x000fe40000000009 */
[----:B------:R-:W-:Y:S01]  /*05c0*/  FMUL R28, R28, R11 ;  /* 0x0000000b1c1c7220 */ /* 0x000fe20000400000 */
[----:B------:R-:W-:Y:S01]  /*05d0*/  FFMA R26, R26, R13, R27 ;  /* 0x0000000d1a1a7223 */ /* 0x000fe2000000001b */
[----:B------:R-:W-:Y:S02]  /*05e0*/  FMUL R17, R15, R10 ;  /* 0x0000000a0f117220 */ /* 0x000fe40000400000 */
[----:B------:R-:W0:Y:S01]  /*05f0*/  LDS.128 R8, [UR5+-0x40] ;  /* 0xffffc005ff087984 */ /* 0x000e220008000c00 */
[----:B------:R-:W-:Y:S01]  /*0600*/  FSETP.GEU.AND P1, PT, |R28|, 1.175494350822287508e-38, PT ;  /* 0x008000001c00780b */ /* 0x000fe20003f2e200 */
[-C--:B------:R-:W-:Y:S01]  /*0610*/  FFMA R27, R12, R17.reuse, R29 ;  /* 0x000000110c1b7223 */ /* 0x080fe2000000001d */
[----:B------:R-:W-:Y:S01]  /*0620*/  FFMA R24, R24, R17, R26 ;  /* 0x0000001118187223 */ /* 0x000fe2000000001a */
[----:B------:R-:W1:Y:S10]  /*0630*/  LDS.128 R12, [UR5+-0x30] ;  /* 0xffffd005ff0c7984 */ /* 0x000e740008000c00 */
[----:B------:R-:W-:-:S04]  /*0640*/  @!P1 FMUL R28, R28, 16777216 ;  /* 0x4b8000001c1c9820 */ /* 0x000fc80000400000 */
[----:B------:R-:W2:Y:S02]  /*0650*/  MUFU.RSQ R18, R28 ;  /* 0x0000001c00127308 */ /* 0x000ea40000001400 */
[----:B--2---:R-:W-:-:S04]  /*0660*/  @!P1 FMUL R18, R18, 4096 ;  /* 0x4580000012129820 */ /* 0x004fc80000400000 */
[----:B------:R-:W-:Y:S01]  /*0670*/  FMUL R29, R19, R18 ;  /* 0x00000012131d7220 */ /* 0x000fe20000400000 */
[C---:B0-----:R-:W-:Y:S01]  /*0680*/  FADD R26, -R5.reuse, R9 ;  /* 0x00000009051a7221 */ /* 0x041fe20000000100 */
[----:B------:R-:W-:Y:S02]  /*0690*/  FADD R8, -R4, R8 ;  /* 0x0000000804087221 */ /* 0x000fe40000000100 */
[-C--:B------:R-:W-:Y:S01]  /*06a0*/  FFMA R9, R16, R29.reuse, R27 ;  /* 0x0000001d10097223 */ /* 0x080fe2000000001b */
[----:B------:R-:W-:Y:S01]  /*06b0*/  FMUL R10, R26, R26 ;  /* 0x0000001a1a0a7220 */ /* 0x000fe20000400000 */
[----:B------:R-:W0:Y:S01]  /*06c0*/  LDS.128 R16, [UR5+-0x20] ;  /* 0xffffe005ff107984 */ /* 0x000e220008000c00 */
[----:B-1----:R-:W-:Y:S01]  /*06d0*/  FADD R27, -R5, R13 ;  /* 0x0000000d051b7221 */ /* 0x002fe20000000100 */
[----:B------:R-:W-:Y:S01]  /*06e0*/  FADD R12, -R4, R12 ;  /* 0x0000000c040c7221 */ /* 0x000fe20000000100 */
[----:B------:R-:W-:Y:S01]  /*06f0*/  FFMA R10, R8, R8, R10 ;  /* 0x00000008080a7223 */ /* 0x000fe2000000000a */
[----:B------:R-:W-:Y:S01]  /*0700*/  FFMA R29, R23, R29, R24 ;  /* 0x0000001d171d7223 */ /* 0x000fe20000000018 */
[----:B------:R-:W-:-:S02]  /*0710*/  FMUL R13, R27, R27 ;  /* 0x0000001b1b0d7220 */ /* 0x000fc40000400000 */
[----:B------:R-:W-:Y:S02]  /*0720*/  FADD R10, R10, 9.9999997171806853657e-10 ;  /* 0x3089705f0a0a7421 */ /* 0x000fe40000000000 */
        /* <DEDUP_REMOVED lines=11> */
[----:B0-----:R-:W-:Y:S01]  /*07e0*/  FADD R23, -R5, R17 ;  /* 0x0000001105177221 */ /* 0x001fe20000000100 */
[----:B------:R-:W-:-:S03]  /*07f0*/  FADD R24, -R4, R16 ;  /* 0x0000001004187221 */ /* 0x000fc60000000100 */
[----:B------:R-:W-:Y:S01]  /*0800*/  FMUL R17, R23, R23 ;  /* 0x0000001717117220 */ /* 0x000fe20000400000 */
[----:B------:R-:W0:Y:S03]  /*0810*/  MUFU.RSQ R16, R14 ;  /* 0x0000000e00107308 */ /* 0x000e260000001400 */
[----:B------:R-:W-:-:S04]  /*0820*/  FFMA R17, R24, R24, R17 ;  /* 0x0000001818117223 */ /* 0x000fc80000000011 */
[----:B------:R-:W-:Y:S01]  /*0830*/  FADD R17, R17, 9.9999997171806853657e-10 ;  /* 0x3089705f11117421 */ /* 0x000fe20000000000 */
[----:B-1----:R-:W-:-:S03]  /*0840*/  @!P1 FMUL R10, R10, 4096 ;  /* 0x458000000a0a9820 */ /* 0x002fc60000400000 */
[----:B------:R-:W-:Y:S01]  /*0850*/  FMUL R28, R17, R17 ;  /* 0x00000011111c7220 */ /* 0x000fe20000400000 */
[----:B------:R-:W-:-:S03]  /*0860*/  FMUL R13, R11, R10 ;  /* 0x0000000a0b0d7220 */ /* 0x000fc60000400000 */
[----:B------:R-:W-:Y:S01]  /*0870*/  FMUL R28, R17, R28 ;  /* 0x0000001c111c7220 */ /* 0x000fe20000400000 */
[-C--:B------:R-:W-:Y:S01]  /*0880*/  FFMA R17, R8, R13.reuse, R9 ;  /* 0x0000000d08117223 */ /* 0x080fe20000000009 */
[----:B0-----:R-:W-:Y:S01]  /*0890*/  @!P2 FMUL R16, R16, 4096 ;  /* 0x458000001010a820 */ /* 0x001fe20000400000 */
[----:B------:R-:W0:Y:S02]  /*08a0*/  LDS.128 R8, [UR5+-0x10] ;  /* 0xfffff005ff087984 */ /* 0x000e240008000c00 */
[----:B------:R-:W-:Y:S01]  /*08b0*/  FSETP.GEU.AND P1, PT, |R28|, 1.175494350822287508e-38, PT ;  /* 0x008000001c00780b */ /* 0x000fe20003f2e200 */
[----:B------:R-:W-:Y:S01]  /*08c0*/  FFMA R26, R26, R13, R29 ;  /* 0x0000000d1a1a7223 */ /* 0x000fe2000000001d */
[----:B------:R-:W-:-:S04]  /*08d0*/  FMUL R16, R15, R16 ;  /* 0x000000100f107220 */ /* 0x000fc80000400000 */
[-C--:B------:R-:W-:Y:S01]  /*08e0*/  FFMA R29, R12, R16.reuse, R17 ;  /* 0x000000100c1d7223 */ /* 0x080fe20000000011 */
[----:B------:R-:W-:Y:S01]  /*08f0*/  FFMA R27, R27, R16, R26 ;  /* 0x000000101b1b7223 */ /* 0x000fe2000000001a */
[----:B------:R-:W1:Y:S05]  /*0900*/  LDS.128 R12, [UR5] ;  /* 0x00000005ff0c7984 */ /* 0x000e6a0008000c00 */
[----:B------:R-:W-:-:S04]  /*0910*/  @!P1 FMUL R28, R28, 16777216 ;  /* 0x4b8000001c1c9820 */ /* 0x000fc80000400000 */
[----:B------:R-:W2:Y:S02]  /*0920*/  MUFU.RSQ R18, R28 ;  /* 0x0000001c00127308 */ /* 0x000ea40000001400 */
[----:B--2---:R-:W-:-:S04]  /*0930*/  @!P1 FMUL R18, R18, 4096 ;  /* 0x4580000012129820 */ /* 0x004fc80000400000 */
[----:B0-----:R-:W-:Y:S01]  /*0940*/  FMUL R10, R19, R18 ;  /* 0x00000012130a7220 */ /* 0x001fe20000400000 */
[----:B------:R-:W-:Y:S01]  /*0950*/  FADD R26, -R5, R9 ;  /* 0x00000009051a7221 */ /* 0x000fe20000000100 */
[----:B------:R-:W0:Y:S01]  /*0960*/  LDS.128 R16, [UR5+0x10] ;  /* 0x00001005ff107984 */ /* 0x000e220008000c00 */
[----:B------:R-:W-:Y:S01]  /*0970*/  FADD R8, -R4, R8 ;  /* 0x0000000804087221 */ /* 0x000fe20000000100 */
[----:B------:R-:W-:Y:S01]  /*0980*/  FFMA R9, R24, R10, R29 ;  /* 0x0000000a18097223 */ /* 0x000fe2000000001d */
[----:B------:R-:W-:Y:S01]  /*0990*/  FMUL R24, R26, R26 ;  /* 0x0000001a1a187220 */ /* 0x000fe20000400000 */
[----:B------:R-:W-:-:S03]  /*09a0*/  FFMA R29, R23, R10, R27 ;  /* 0x0000000a171d7223 */ /* 0x000fc6000000001b */
[----:B------:R-:W-:Y:S01]  /*09b0*/  FFMA R24, R8, R8, R24 ;  /* 0x0000000808187223 */ /* 0x000fe20000000018 */
[----:B-1----:R-:W-:Y:S01]  /*09c0*/  FADD R27, -R5, R13 ;  /* 0x0000000d051b7221 */ /* 0x002fe20000000100 */
[----:B------:R-:W-:Y:S02]  /*09d0*/  FADD R12, -R4, R12 ;  /* 0x0000000c040c7221 */ /* 0x000fe40000000100 */
[----:B------:R-:W-:Y:S01]  /*09e0*/  FADD R24, R24, 9.9999997171806853657e-10 ;  /* 0x3089705f18187421 */ /* 0x000fe20000000000 */
[----:B------:R-:W-:-:S03]  /*09f0*/  FMUL R23, R27, R27 ;  /* 0x0000001b1b177220 */ /* 0x000fc60000400000 */
[----:B------:R-:W-:Y:S01]  /*0a00*/  FMUL R13, R24, R24 ;  /* 0x00000018180d7220 */ /* 0x000fe20000400000 */
[----:B------:R-:W-:-:S03]  /*0a10*/  FFMA R23, R12, R12, R23 ;  /* 0x0000000c0c177223 */ /* 0x000fc60000000017 */
[----:B------:R-:W-:Y:S01]  /*0a20*/  FMUL R10, R24, R13 ;  /* 0x0000000d180a7220 */ /* 0x000fe20000400000 */
[----:B------:R-:W-:-:S04]  /*0a30*/  FADD R23, R23, 9.9999997171806853657e-10 ;  /* 0x3089705f17177421 */ /* 0x000fc80000000000 */
[----:B------:R-:W-:Y:S01]  /*0a40*/  FSETP.GEU.AND P1, PT, |R10|, 1.175494350822287508e-38, PT ;  /* 0x008000000a00780b */ /* 0x000fe20003f2e200 */
[----:B------:R-:W-:-:S04]  /*0a50*/  FMUL R14, R23, R23 ;  /* 0x00000017170e7220 */ /* 0x000fc80000400000 */
[----:B------:R-:W-:-:S05]  /*0a60*/  FMUL R14, R23, R14 ;  /* 0x0000000e170e7220 */ /* 0x000fca0000400000 */
[----:B------:R-:W-:-:S03]  /*0a70*/  FSETP.GEU.AND P2, PT, |R14|, 1.175494350822287508e-38, PT ;  /* 0x008000000e00780b */ /* 0x000fc60003f4e200 */
[----:B------:R-:W-:Y:S01]  /*0a80*/  @!P1 FMUL R10, R10, 16777216 ;  /* 0x4b8000000a0a9820 */ /* 0x000fe20000400000 */
[----:B0-----:R-:W-:Y:S01]  /*0a90*/  FADD R24, -R4, R16 ;  /* 0x0000001004187221 */ /* 0x001fe20000000100 */
[----:B------:R-:W-:Y:S02]  /*0aa0*/  FADD R23, -R5, R17 ;  /* 0x0000001105177221 */ /* 0x000fe40000000100 */
[----:B------:R-:W0:Y:S02]  /*0ab0*/  MUFU.RSQ R16, R10 ;  /* 0x0000000a00107308 */ /* 0x000e240000001400 */
[----:B------:R-:W-:-:S04]  /*0ac0*/  FMUL R13, R23, R23 ;  /* 0x00000017170d7220 */ /* 0x000fc80000400000 */
[----:B------:R-:W-:Y:S01]  /*0ad0*/  @!P2 FMUL R14, R14, 16777216 ;  /* 0x4b8000000e0ea820 */ /* 0x000fe20000400000 */
[----:B------:R-:W-:-:S03]  /*0ae0*/  FFMA R13, R24, R24, R13 ;  /* 0x00000018180d7223 */ /* 0x000fc6000000000d */
[----:B------:R-:W1:Y:S01]  /*0af0*/  MUFU.RSQ R18, R14 ;  /* 0x0000000e00127308 */ /* 0x000e620000001400 */
[----:B------:R-:W-:-:S04]  /*0b00*/  FADD R13, R13, 9.9999997171806853657e-10 ;  /* 0x3089705f0d0d7421 */ /* 0x000fc80000000000 */
[----:B------:R-:W-:Y:S01]  /*0b10*/  FMUL R28, R13, R13 ;  /* 0x0000000d0d1c7220 */ /* 0x000fe20000400000 */
[----:B0-----:R-:W-:-:S03]  /*0b20*/  @!P1 FMUL R16, R16, 4096 ;  /* 0x4580000010109820 */ /* 0x001fc60000400000 */
[----:B------:R-:W-:Y:S01]  /*0b30*/  FMUL R28, R13, R28 ;  /* 0x0000001c0d1c7220 */ /* 0x000fe20000400000 */
[----:B------:R-:W-:-:S04]  /*0b40*/  FMUL R13, R11, R16 ;  /* 0x000000100b0d7220 */ /* 0x000fc80000400000 */
[----:B------:R-:W-:Y:S01]  /*0b50*/  FSETP.GEU.AND P3, PT, |R28|, 1.175494350822287508e-38, PT ;  /* 0x008000001c00780b */ /* 0x000fe20003f6e200 */
[-C--:B------:R-:W-:Y:S01]  /*0b60*/  FFMA R17, R8, R13.reuse, R9 ;  /* 0x0000000d08117223 */ /* 0x080fe20000000009 */
[----:B-1----:R-:W-:Y:S01]  /*0b70*/  @!P2 FMUL R18, R18, 4096 ;  /* 0x458000001212a820 */ /* 0x002fe20000400000 */
[----:B------:R-:W0:Y:S01]  /*0b80*/  LDS.128 R8, [UR5+0x20] ;  /* 0x00002005ff087984 */ /* 0x000e220008000c00 */
[----:B------:R-:W-:Y:S02]  /*0b90*/  FFMA R26, R26, R13, R29 ;  /* 0x0000000d1a1a7223 */ /* 0x000fe4000000001d */
[----:B------:R-:W-:-:S04]  /*0ba0*/  FMUL R16, R15, R18 ;  /* 0x000000120f107220 */ /* 0x000fc80000400000 */
[-C--:B------:R-:W-:Y:S01]  /*0bb0*/  FFMA R29, R12, R16.reuse, R17 ;  /* 0x000000100c1d7223 */ /* 0x080fe20000000011 */
[----:B------:R-:W-:Y:S01]  /*0bc0*/  FFMA R26, R27, R16, R26 ;  /* 0x000000101b1a7223 */ /* 0x000fe2000000001a */
[----:B------:R-:W1:Y:S01]  /*0bd0*/  LDS.128 R12, [UR5+0x30] ;  /* 0x00003005ff0c7984 */ /* 0x000e620008000c00 */
[----:B------:R-:W-:-:S04]  /*0be0*/  @!P3 FMUL R28, R28, 16777216 ;  /* 0x4b8000001c1cb820 */ /* 0x000fc80000400000 */
[----:B------:R-:W2:Y:S02]  /*0bf0*/  MUFU.RSQ R18, R28 ;  /* 0x0000001c00127308 */ /* 0x000ea40000001400 */
[----:B--2---:R-:W-:-:S04]  /*0c00*/  @!P3 FMUL R18, R18, 4096 ;  /* 0x458000001212b820 */ /* 0x004fc80000400000 */
[----:B0-----:R-:W-:Y:S01]  /*0c10*/  FMUL R10, R19, R18 ;  /* 0x00000012130a7220 */ /* 0x001fe20000400000 */
[----:B------:R-:W-:Y:S01]  /*0c20*/  FADD R9, -R5, R9 ;  /* 0x0000000905097221 */ /* 0x000fe20000000100 */
[----:B------:R-:W0:Y:S01]  /*0c30*/  LDS.128 R16, [UR5+0x40] ;  /* 0x00004005ff107984 */ /* 0x000e220008000c00 */
[----:B------:R-:W-:Y:S01]  /*0c40*/  FADD R27, -R4, R8 ;  /* 0x00000008041b7221 */ /* 0x000fe20000000100 */
[-C--:B------:R-:W-:Y:S01]  /*0c50*/  FFMA R29, R24, R10.reuse, R29 ;  /* 0x0000000a181d7223 */ /* 0x080fe2000000001d */
[----:B------:R-:W-:Y:S01]  /*0c60*/  FMUL R24, R9, R9 ;  /* 0x0000000909187220 */ /* 0x000fe20000400000 */
[----:B------:R-:W-:Y:S01]  /*0c70*/  FFMA R8, R23, R10, R26 ;  /* 0x0000000a17087223 */ /* 0x000fe2000000001a */
[----:B-1----:R-:W-:Y:S02]  /*0c80*/  FADD R26, -R5, R13 ;  /* 0x0000000d051a7221 */ /* 0x002fe40000000100 */
[----:B------:R-:W-:Y:S01]  /*0c90*/  FFMA R24, R27, R27, R24 ;  /* 0x0000001b1b187223 */ /* 0x000fe20000000018 */
[----:B------:R-:W-:Y:S01]  /*0ca0*/  FADD R10, -R4, R12 ;  /* 0x0000000c040a7221 */ /* 0x000fe20000000100 */
[----:B------:R-:W-:-:S02]  /*0cb0*/  FMUL R23, R26, R26 ;  /* 0x0000001a1a177220 */ /* 0x000fc40000400000 */
[----:B------:R-:W-:Y:S02]  /*0cc0*/  FADD R24, R24, 9.9999997171806853657e-10 ;  /* 0x3089705f18187421 */ /* 0x000fe40000000000 */
[----:B------:R-:W-:Y:S02]  /*0cd0*/  FFMA R23, R10, R10, R23 ;  /* 0x0000000a0a177223 */ /* 0x000fe40000000017 */
[C---:B------:R-:W-:Y:S02]  /*0ce0*/  FMUL R13, R24.reuse, R24 ;  /* 0x00000018180d7220 */ /* 0x040fe40000400000 */
[----:B------:R-:W-:Y:S02]  /*0cf0*/  FADD R28, R23, 9.9999997171806853657e-10 ;  /* 0x3089705f171c7421 */ /* 0x000fe40000000000 */
[----:B------:R-:W-:Y:S02]  /*0d00*/  FMUL R12, R24, R13 ;  /* 0x0000000d180c7220 */ /* 0x000fe40000400000 */
[----:B------:R-:W-:-:S03]  /*0d10*/  FMUL R13, R28, R28 ;  /* 0x0000001c1c0d7220 */ /* 0x000fc60000400000 */
[----:B------:R-:W-:Y:S01]  /*0d20*/  FSETP.GEU.AND P1, PT, |R12|, 1.175494350822287508e-38, PT ;  /* 0x008000000c00780b */ /* 0x000fe20003f2e200 */
[----:B------:R-:W-:-:S05]  /*0d30*/  FMUL R28, R28, R13 ;  /* 0x0000000d1c1c7220 */ /* 0x000fca0000400000 */
[----:B------:R-:W-:-:S07]  /*0d40*/  FSETP.GEU.AND P2, PT, |R28|, 1.175494350822287508e-38, PT ;  /* 0x008000001c00780b */ /* 0x000fce0003f4e200 */
[----:B------:R-:W-:Y:S01]  /*0d50*/  @!P1 FMUL R12, R12, 16777216 ;  /* 0x4b8000000c0c9820 */ /* 0x000fe20000400000 */
[----:B0-----:R-:W-:Y:S01]  /*0d60*/  FADD R23, -R5, R17 ;  /* 0x0000001105177221 */ /* 0x001fe20000000100 */
[----:B------:R-:W-:Y:S02]  /*0d70*/  FADD R24, -R4, R16 ;  /* 0x0000001004187221 */ /* 0x000fe40000000100 */
[----:B------:R-:W0:Y:S01]  /*0d80*/  MUFU.RSQ R18, R12 ;  /* 0x0000000c00127308 */ /* 0x000e220000001400 */
[----:B------:R-:W-:Y:S01]  /*0d90*/  FMUL R13, R23, R23 ;  /* 0x00000017170d7220 */ /* 0x000fe20000400000 */
[----:B------:R-:W-:-:S03]  /*0da0*/  @!P2 FMUL R28, R28, 16777216 ;  /* 0x4b8000001c1ca820 */ /* 0x000fc60000400000 */
[----:B------:R-:W-:-:S04]  /*0db0*/  FFMA R13, R24, R24, R13 ;  /* 0x00000018180d7223 */ /* 0x000fc8000000000d */
[----:B------:R-:W-:-:S04]  /*0dc0*/  FADD R13, R13, 9.9999997171806853657e-10 ;  /* 0x3089705f0d0d7421 */ /* 0x000fc80000000000 */
[----:B------:R-:W-:Y:S01]  /*0dd0*/  FMUL R14, R13, R13 ;  /* 0x0000000d0d0e7220 */ /* 0x000fe20000400000 */
[----:B0-----:R-:W-:-:S03]  /*0de0*/  @!P1 FMUL R18, R18, 4096 ;  /* 0x4580000012129820 */ /* 0x001fc60000400000 */
[----:B------:R-:W-:Y:S02]  /*0df0*/  FMUL R13, R13, R14 ;  /* 0x0000000e0d0d7220 */ /* 0x000fe40000400000 */
[----:B------:R-:W0:Y:S01]  /*0e00*/  MUFU.RSQ R14, R28 ;  /* 0x0000001c000e7308 */ /* 0x000e220000001400 */
[----:B------:R-:W-:Y:S02]  /*0e10*/  FMUL R18, R11, R18 ;  /* 0x000000120b127220 */ /* 0x000fe40000400000 */
[----:B------:R-:W-:Y:S02]  /*0e20*/  FSETP.GEU.AND P3, PT, |R13|, 1.175494350822287508e-38, PT ;  /* 0x008000000d00780b */ /* 0x000fe40003f6e200 */
[-C--:B------:R-:W-:Y:S01]  /*0e30*/  FFMA R27, R27, R18.reuse, R29 ;  /* 0x000000121b1b7223 */ /* 0x080fe2000000001d */
[----:B------:R-:W-:-:S10]  /*0e40*/  FFMA R29, R9, R18, R8 ;  /* 0x00000012091d7223 */ /* 0x000fd40000000008 */
[----:B------:R-:W-:Y:S01]  /*0e50*/  @!P3 FMUL R13, R13, 16777216 ;  /* 0x4b8000000d0db820 */ /* 0x000fe20000400000 */
[----:B0-----:R-:W-:-:S03]  /*0e60*/  @!P2 FMUL R14, R14, 4096 ;  /* 0x458000000e0ea820 */ /* 0x001fc60000400000 */
[----:B------:R0:W1:Y:S01]  /*0e70*/  MUFU.RSQ R16, R13 ;  /* 0x0000000d00107308 */ /* 0x0000620000001400 */
[----:B------:R-:W-:-:S04]  /*0e80*/  FMUL R17, R15, R14 ;  /* 0x0000000e0f117220 */ /* 0x000fc80000400000 */
[-C--:B------:R-:W-:Y:S01]  /*0e90*/  FFMA R27, R10, R17.reuse, R27 ;  /* 0x000000110a1b7223 */ /* 0x080fe2000000001b */
[----:B------:R-:W-:Y:S01]  /*0ea0*/  FFMA R26, R26, R17, R29 ;  /* 0x000000111a1a7223 */ /* 0x000fe2000000001d */
[----:B------:R-:W2:Y:S04]  /*0eb0*/  LDS.128 R8, [UR5+0x60] ;  /* 0x00006005ff087984 */ /* 0x000ea80008000c00 */
[----:B0-----:R-:W0:Y:S01]  /*0ec0*/  LDS.128 R12, [UR5+0x50] ;  /* 0x00005005ff0c7984 */ /* 0x001e220008000c00 */
[----:B-1----:R-:W-:-:S04]  /*0ed0*/  @!P3 FMUL R16, R16, 4096 ;  /* 0x458000001010b820 */ /* 0x002fc80000400000 */
[----:B------:R-:W-:Y:S02]  /*0ee0*/  FMUL R28, R19, R16 ;  /* 0x00000010131c7220 */ /* 0x000fe40000400000 */
[----:B------:R-:W1:Y:S01]  /*0ef0*/  LDS.128 R16, [UR5+0x70] ;  /* 0x00007005ff107984 */ /* 0x000e620008000c00 */
[----:B------:R-:W-:Y:S01]  /*0f00*/  UIADD3 UR5, UPT, UPT, UR5, 0x100, URZ ;  /* 0x0000010005057890 */ /* 0x000fe2000fffe0ff */
[-C--:B------:R-:W-:Y:S01]  /*0f10*/  FFMA R26, R23, R28.reuse, R26 ;  /* 0x0000001c171a7223 */ /* 0x080fe2000000001a */
[----:B------:R-:W-:Y:S01]  /*0f20*/  FFMA R27, R24, R28, R27 ;  /* 0x0000001c181b7223 */ /* 0x000fe2000000001b */
[C---:B--2---:R-:W-:Y:S01]  /*0f30*/  FADD R9, -R5.reuse, R9 ;  /* 0x0000000905097221 */ /* 0x044fe20000000100 */
[C---:B------:R-:W-:Y:S01]  /*0f40*/  FADD R8, -R4.reuse, R8 ;  /* 0x0000000804087221 */ /* 0x040fe20000000100 */
[----:B0-----:R-:W-:Y:S01]  /*0f50*/  FADD R13, -R5, R13 ;  /* 0x0000000d050d7221 */ /* 0x001fe20000000100 */
[----:B------:R-:W-:Y:S01]  /*0f60*/  FADD R12, -R4, R12 ;  /* 0x0000000c040c7221 */ /* 0x000fe20000000100 */
[----:B------:R-:W-:-:S02]  /*0f70*/  FMUL R23, R9, R9 ;  /* 0x0000000909177220 */ /* 0x000fc40000400000 */
[----:B------:R-:W-:Y:S02]  /*0f80*/  FMUL R29, R13, R13 ;  /* 0x0000000d0d1d7220 */ /* 0x000fe40000400000 */
[----:B------:R-:W-:Y:S02]  /*0f90*/  FFMA R23, R8, R8, R23 ;  /* 0x0000000808177223 */ /* 0x000fe40000000017 */
[----:B------:R-:W-:Y:S02]  /*0fa0*/  FFMA R29, R12, R12, R29 ;  /* 0x0000000c0c1d7223 */ /* 0x000fe4000000001d */
[----:B------:R-:W-:Y:S02]  /*0fb0*/  FADD R23, R23, 9.9999997171806853657e-10 ;  /* 0x3089705f17177421 */ /* 0x000fe40000000000 */
[----:B------:R-:W-:Y:S01]  /*0fc0*/  FADD R29, R29, 9.9999997171806853657e-10 ;  /* 0x3089705f1d1d7421 */ /* 0x000fe20000000000 */
[----:B-1----:R-:W-:Y:S01]  /*0fd0*/  FADD R17, -R5, R17 ;  /* 0x0000001105117221 */ /* 0x002fe20000000100 */
[----:B------:R-:W-:Y:S01]  /*0fe0*/  FADD R16, -R4, R16 ;  /* 0x0000001004107221 */ /* 0x000fe20000000100 */
[----:B------:R-:W-:Y:S01]  /*0ff0*/  FMUL R10, R23, R23 ;  /* 0x00000017170a7220 */ /* 0x000fe20000400000 */
[----:B------:R-:W-:-:S03]  /*1000*/  FMUL R14, R29, R29 ;  /* 0x0000001d1d0e7220 */ /* 0x000fc60000400000 */
[----:B------:R-:W-:Y:S01]  /*1010*/  FMUL R23, R23, R10 ;  /* 0x0000000a17177220 */ /* 0x000fe20000400000 */
[----:B------:R-:W-:Y:S01]  /*1020*/  FMUL R14, R29, R14 ;  /* 0x0000000e1d0e7220 */ /* 0x000fe20000400000 */
[----:B------:R-:W-:-:S03]  /*1030*/  FMUL R29, R17, R17 ;  /* 0x00000011111d7220 */ /* 0x000fc60000400000 */
[----:B------:R-:W-:Y:S01]  /*1040*/  FSETP.GEU.AND P2, PT, |R23|, 1.175494350822287508e-38, PT ;  /* 0x008000001700780b */ /* 0x000fe20003f4e200 */
[----:B------:R-:W-:Y:S01]  /*1050*/  FFMA R29, R16, R16, R29 ;  /* 0x00000010101d7223 */ /* 0x000fe2000000001d */
[----:B------:R-:W-:-:S03]  /*1060*/  FSETP.GEU.AND P1, PT, |R14|, 1.175494350822287508e-38, PT ;  /* 0x008000000e00780b */ /* 0x000fc60003f2e200 */
[----:B------:R-:W-:-:S04]  /*1070*/  FADD R29, R29, 9.9999997171806853657e-10 ;  /* 0x3089705f1d1d7421 */ /* 0x000fc80000000000 */
[----:B------:R-:W-:-:S04]  /*1080*/  FMUL R10, R29, R29 ;  /* 0x0000001d1d0a7220 */ /* 0x000fc80000400000 */
[----:B------:R-:W-:Y:S01]  /*1090*/  FMUL R29, R29, R10 ;  /* 0x0000000a1d1d7220 */ /* 0x000fe20000400000 */
[----:B------:R-:W-:Y:S01]  /*10a0*/  @!P2 FMUL R23, R23, 16777216 ;  /* 0x4b8000001717a820 */ /* 0x000fe20000400000 */
[----:B------:R-:W-:-:S03]  /*10b0*/  @!P1 FMUL R14, R14, 16777216 ;  /* 0x4b8000000e0e9820 */ /* 0x000fc60000400000 */
[C---:B------:R-:W-:Y:S01]  /*10c0*/  FSETP.GEU.AND P3, PT, |R29|.reuse, 1.175494350822287508e-38, PT ;  /* 0x008000001d00780b */ /* 0x040fe20003f6e200 */
[----:B------:R-:W0:Y:S08]  /*10d0*/  MUFU.RSQ R18, R14 ;  /* 0x0000000e00127308 */ /* 0x000e300000001400 */
[----:B------:R-:W1:Y:S04]  /*10e0*/  MUFU.RSQ R24, R23 ;  /* 0x0000001700187308 */ /* 0x000e680000001400 */
[----:B------:R-:W-:-:S04]  /*10f0*/  @!P3 FMUL R29, R29, 16777216 ;  /* 0x4b8000001d1db820 */ /* 0x000fc80000400000 */
[----:B------:R-:W2:Y:S01]  /*1100*/  MUFU.RSQ R10, R29 ;  /* 0x0000001d000a7308 */ /* 0x000ea20000001400 */
[----:B0-----:R-:W-:Y:S01]  /*1110*/  @!P1 FMUL R18, R18, 4096 ;  /* 0x4580000012129820 */ /* 0x001fe20000400000 */
[----:B------:R-:W-:-:S03]  /*1120*/  ISETP.NE.AND P1, PT, R25, RZ, PT ;  /* 0x000000ff1900720c */ /* 0x000fc60003f25270 */
[----:B------:R-:W-:Y:S01]  /*1130*/  FMUL R15, R15, R18 ;  /* 0x000000120f0f7220 */ /* 0x000fe20000400000 */
[----:B-1----:R-:W-:-:S03]  /*1140*/  @!P2 FMUL R24, R24, 4096 ;  /* 0x458000001818a820 */ /* 0x002fc60000400000 */
[-C--:B------:R-:W-:Y:S01]  /*1150*/  FFMA R27, R12, R15.reuse, R27 ;  /* 0x0000000f0c1b7223 */ /* 0x080fe2000000001b */
[----:B------:R-:W-:Y:S01]  /*1160*/  FFMA R26, R13, R15, R26 ;  /* 0x0000000f0d1a7223 */ /* 0x000fe2000000001a */
[----:B------:R-:W-:Y:S01]  /*1170*/  FMUL R11, R11, R24 ;  /* 0x000000180b0b7220 */ /* 0x000fe20000400000 */
[----:B--2---:R-:W-:-:S03]  /*1180*/  @!P3 FMUL R10, R10, 4096 ;  /* 0x458000000a0ab820 */ /* 0x004fc60000400000 */
[-C--:B------:R-:W-:Y:S01]  /*1190*/  FFMA R27, R8, R11.reuse, R27 ;  /* 0x0000000b081b7223 */ /* 0x080fe2000000001b */
[----:B------:R-:W-:Y:S01]  /*11a0*/  FFMA R26, R9, R11, R26 ;  /* 0x0000000b091a7223 */ /* 0x000fe2000000001a */
[----:B------:R-:W-:-:S04]  /*11b0*/  FMUL R19, R19, R10 ;  /* 0x0000000a13137220 */ /* 0x000fc80000400000 */
[-C--:B------:R-:W-:Y:S01]  /*11c0*/  FFMA R23, R16, R19.reuse, R27 ;  /* 0x0000001310177223 */ /* 0x080fe2000000001b */
[----:B------:R-:W-:Y:S01]  /*11d0*/  FFMA R24, R17, R19, R26 ;  /* 0x0000001311187223 */ /* 0x000fe2000000001a */
[----:B------:R-:W-:Y:S06]  /*11e0*/  @P1 BRA `(.L_x_8) ;  /* 0xfffffff000301947 */ /* 0x000fec000383ffff */
[----:B------:R-:W-:-:S07]  /*11f0*/  MOV R12, R7 ;  /* 0x00000007000c7202 */ /* 0x000fce0000000f00 */
.L_x_7:
[----:B------:R-:W-:-:S13]  /*1200*/  ISETP.NE.AND P1, PT, R20, RZ, PT ;  /* 0x000000ff1400720c */ /* 0x000fda0003f25270 */
[----:B------:R-:W-:Y:S05]  /*1210*/  @!P1 BRA `(.L_x_9) ;  /* 0x0000001000049947 */ /* 0x000fea0003800000 */
[----:B0-----:R-:W0:Y:S01]  /*1220*/  S2R R9, SR_CgaCtaId ;  /* 0x0000000000097919 */ /* 0x001e220000008800 */
[----:B------:R-:W-:-:S04]  /*1230*/  MOV R8, 0x400 ;  /* 0x0000040000087802 */ /* 0x000fc80000000f00 */
[----:B0-----:R-:W-:-:S04]  /*1240*/  LEA R9, R9, R8, 0x18 ;  /* 0x0000000809097211 */ /* 0x001fc800078ec0ff */
[----:B------:R-:W-:-:S05]  /*1250*/  LEA R12, R12, R9, 0x4 ;  /* 0x000000090c0c7211 */ /* 0x000fca00078e20ff */
[----:B------:R-:W0:Y:S02]  /*1260*/  LDS.128 R8, [R12] ;  /* 0x000000000c087984 */ /* 0x000e240000000c00 */
[----:B0----5:R-:W-:Y:S01]  /*1270*/  FADD R9, -R5, R9 ;  /* 0x0000000905097221 */ /* 0x021fe20000000100 */
        /* <DEDUP_REMOVED lines=251> */
.L_x_9:
[----:B------:R-:W-:Y:S01]  /*2230*/  BAR.SYNC.DEFER_BLOCKING 0x0 ;  /* 0x0000000000007b1d */ /* 0x000fe20000010000 */
[----:B------:R-:W-:-:S05]  /*2240*/  UIADD3 UR4, UPT, UPT, UR4, 0x1, URZ ;  /* 0x0000000104047890 */ /* 0x000fca000fffe0ff */
[----:B------:R-:W-:Y:S07]  /*2250*/  @!P0 BRA `(.L_x_10) ;  /* 0xffffffdc00d08947 */ /* 0x000fee000383ffff */
.L_x_6:
[----:B------:R-:W1:Y:S01]  /*2260*/  LDC.64 R2, c[0x0][0x390] ;  /* 0x0000e400ff027b82 */ /* 0x000e620000000a00 */
[C---:B------:R-:W-:Y:S01]  /*2270*/  ISETP.GE.AND P0, PT, R22.reuse, UR7, PT ;  /* 0x0000000716007c0c */ /* 0x040fe2000bf06270 */
[----:B-1----:R-:W-:-:S05]  /*2280*/  IMAD.WIDE R2, R22, 0xc, R2 ;  /* 0x0000000c16027825 */ /* 0x002fca00078e0202 */
[----:B------:R1:W-:Y:S04]  /*2290*/  STG.E desc[UR8][R2.64], R23 ;  /* 0x0000001702007986 */ /* 0x0003e8000c101908 */
[----:B------:R1:W-:Y:S04]  /*22a0*/  STG.E desc[UR8][R2.64+0x4], R24 ;  /* 0x0000041802007986 */ /* 0x0003e8000c101908 */
[----:B------:R1:W-:Y:S01]  /*22b0*/  STG.E desc[UR8][R2.64+0x8], RZ ;  /* 0x000008ff02007986 */ /* 0x0003e2000c101908 */
[----:B------:R-:W-:Y:S05]  /*22c0*/  @P0 EXIT ;  /* 0x000000000000094d */ /* 0x000fea0003800000 */
[----:B-1----:R-:W1:Y:S01]  /*22d0*/  LDC.64 R2, c[0x0][0x388] ;  /* 0x0000e200ff027b82 */ /* 0x002e620000000a00 */
[----:B------:R-:W2:Y:S01]  /*22e0*/  LDCU UR4, c[0x0][0x398] ;  /* 0x00007300ff0477ac */ /* 0x000ea20008000800 */
[----:B-1----:R-:W-:-:S05]  /*22f0*/  IMAD.WIDE R2, R22, 0xc, R2 ;  /* 0x0000000c16027825 */ /* 0x002fca00078e0202 */
[----:B0-----:R-:W3:Y:S04]  /*2300*/  LDG.E R8, desc[UR8][R2.64] ;  /* 0x0000000802087981 */ /* 0x001ee8000c1e1900 */
[----:B------:R-:W4:Y:S01]  /*2310*/  LDG.E R12, desc[UR8][R2.64+0x4] ;  /* 0x00000408020c7981 */ /* 0x000f22000c1e1900 */
[----:B-----5:R-:W0:Y:S08]  /*2320*/  F2F.F64.F32 R4, R23 ;  /* 0x0000001700047310 */ /* 0x020e300000201800 */
[----:B------:R-:W1:Y:S01]  /*2330*/  F2F.F64.F32 R24, R24 ;  /* 0x0000001800187310 */ /* 0x000e620000201800 */
[----:B0-----:R-:W-:-:S07]  /*2340*/  DMUL R4, R4, 0.5 ;  /* 0x3fe0000004047828 */ /* 0x001fce0000000000 */
[----:B--2---:R-:W-:Y:S01]  /*2350*/  F2F.F64.F32 R6, UR4 ;  /* 0x0000000400067d10 */ /* 0x004fe20008201800 */
[----:B-1----:R-:W-:-:S07]  /*2360*/  DMUL R10, R24, 0.5 ;  /* 0x3fe00000180a7828 */ /* 0x002fce0000000000 */
[----:B---3--:R-:W0:Y:S08]  /*2370*/  F2F.F64.F32 R8, R8 ;  /* 0x0000000800087310 */ /* 0x008e300000201800 */
[----:B----4-:R-:W1:Y:S01]  /*2380*/  F2F.F64.F32 R12, R12 ;  /* 0x0000000c000c7310 */ /* 0x010e620000201800 */
[----:B0-----:R-:W-:Y:S02]  /*2390*/  DFMA R4, R4, R6, R8 ;  /* 0x000000060404722b */ /* 0x001fe40000000008 */
[----:B-1----:R-:W-:-:S08]  /*23a0*/  DFMA R10, R6, R10, R12 ;  /* 0x0000000a060a722b */ /* 0x002fd0000000000c */
[----:B------:R-:W0:Y:S08]  /*23b0*/  F2F.F32.F64 R5, R4 ;  /* 0x0000000400057310 */ /* 0x000e300000301000 */
[----:B------:R-:W1:Y:S01]  /*23c0*/  F2F.F32.F64 R11, R10 ;  /* 0x0000000a000b7310 */ /* 0x000e620000301000 */
[----:B0-----:R-:W-:Y:S04]  /*23d0*/  STG.E desc[UR8][R2.64], R5 ;  /* 0x0000000502007986 */ /* 0x001fe8000c101908 */
[----:B-1----:R-:W-:Y:S01]  /*23e0*/  STG.E desc[UR8][R2.64+0x4], R11 ;  /* 0x0000040b02007986 */ /* 0x002fe2000c101908 */
[----:B------:R-:W-:Y:S05]  /*23f0*/  EXIT ;  /* 0x000000000000794d */ /* 0x000fea0003800000 */
.L_x_11:
        /* <DEDUP_REMOVED lines=16> */
.L_x_13:


//--------------------- .nv.shared._Z6d_inteP6float4P6float3S2_fi --------------------------
	.section	.nv.shared._Z6d_inteP6float4P6float3S2_fi,"aw",@nobits
	.sectionflags	@""
	.align	16
.nv.shared._Z6d_inteP6float4P6float3S2_fi:
	.zero		17408


//--------------------- .nv.shared.reserved.0     --------------------------
	.section	.nv.shared.reserved.0,"aw",@nobits
	.weak		__nv_reservedSMEM_offset_0_alias
	.size		__nv_reservedSMEM_offset_0_alias, 0, 64
	.other		__nv_reservedSMEM_offset_0_alias,@"STO_CUDA_RESERVED_SHARED STV_DEFAULT"
__nv_reservedSMEM_offset_0_alias:
	.zero		0
	.zero		64


//--------------------- .nv.shared._Z12d_preprocessP6float4P6float3S2_fi --------------------------
	.section	.nv.shared._Z12d_preprocessP6float4P6float3S2_fi,"aw",@nobits
	.sectionflags	@""
	.align	16
.nv.shared._Z12d_preprocessP6float4P6float3S2_fi:
	.zero		17408


//--------------------- .nv.constant0._Z6d_inteP6float4P6float3S2_fi --------------------------
	.section	.nv.constant0._Z6d_inteP6float4P6float3S2_fi,"a",@progbits
	.sectionflags	@""
	.align	4
.nv.constant0._Z6d_inteP6float4P6float3S2_fi:
	.zero		928


//--------------------- .nv.constant0._Z12d_preprocessP6float4P6float3S2_fi --------------------------
	.section	.nv.constant0._Z12d_preprocessP6float4P6float3S2_fi,"a",@progbits
	.sectionflags	@""
	.align	4
.nv.constant0._Z12d_preprocessP6float4P6float3S2_fi:
	.zero		928


//--------------------- SYMBOLS --------------------------

	.type		.nv.reservedSmem.offset0,@object
	.size		.nv.reservedSmem.offset0,0x4
	.type		.nv.reservedSmem.cap,@object
	.size		.nv.reservedSmem.cap,0x4
